//
// Generated by NVIDIA NVVM Compiler
//
// Compiler Build ID: CL-36424714
// Cuda compilation tools, release 13.0, V13.0.88
// Based on NVVM 20.0.0
//

.version 9.0
.target sm_100
.address_size 64

	// .globl	_Z25findClosestCentroidLowDimPfS_Piiii
// _ZZ26findClosestCentroidHighDimPfS_PiiiiE6SMData has been demoted

.visible .entry _Z25findClosestCentroidLowDimPfS_Piiii(
	.param .u64 .ptr .align 1 _Z25findClosestCentroidLowDimPfS_Piiii_param_0,
	.param .u64 .ptr .align 1 _Z25findClosestCentroidLowDimPfS_Piiii_param_1,
	.param .u64 .ptr .align 1 _Z25findClosestCentroidLowDimPfS_Piiii_param_2,
	.param .u32 _Z25findClosestCentroidLowDimPfS_Piiii_param_3,
	.param .u32 _Z25findClosestCentroidLowDimPfS_Piiii_param_4,
	.param .u32 _Z25findClosestCentroidLowDimPfS_Piiii_param_5
)
{
	.local .align 16 .b8 	__local_depot0[64];
	.reg .b64 	%SP;
	.reg .b64 	%SPL;
	.reg .pred 	%p<30>;
	.reg .b32 	%r<97>;
	.reg .b32 	%f<189>;
	.reg .b64 	%rd<64>;

	mov.u64 	%SPL, __local_depot0;
	ld.param.u64 	%rd14, [_Z25findClosestCentroidLowDimPfS_Piiii_param_0];
	ld.param.u64 	%rd15, [_Z25findClosestCentroidLowDimPfS_Piiii_param_1];
	ld.param.u64 	%rd13, [_Z25findClosestCentroidLowDimPfS_Piiii_param_2];
	ld.param.u32 	%r54, [_Z25findClosestCentroidLowDimPfS_Piiii_param_3];
	ld.param.u32 	%r52, [_Z25findClosestCentroidLowDimPfS_Piiii_param_4];
	ld.param.u32 	%r53, [_Z25findClosestCentroidLowDimPfS_Piiii_param_5];
	cvta.to.global.u64 	%rd1, %rd14;
	cvta.to.global.u64 	%rd2, %rd15;
	add.u64 	%rd3, %SPL, 0;
	mov.u32 	%r55, %ctaid.x;
	mov.u32 	%r56, %ntid.x;
	mov.u32 	%r57, %tid.x;
	mad.lo.s32 	%r1, %r55, %r56, %r57;
	setp.ge.s32 	%p1, %r1, %r54;
	@%p1 bra 	$L__BB0_38;
	setp.lt.s32 	%p2, %r52, 1;
	@%p2 bra 	$L__BB0_14;
	mul.lo.s32 	%r2, %r52, %r1;
	and.b32  	%r3, %r52, 15;
	setp.lt.u32 	%p3, %r52, 16;
	mov.b32 	%r76, 0;
	@%p3 bra 	$L__BB0_5;
	and.b32  	%r76, %r52, 2147483632;
	mov.b32 	%r87, 0;
$L__BB0_4:
	.pragma "nounroll";
	add.s32 	%r60, %r87, %r2;
	mul.wide.s32 	%rd17, %r60, 4;
	add.s64 	%rd18, %rd1, %rd17;
	ld.global.f32 	%f22, [%rd18];
	mul.wide.u32 	%rd19, %r87, 4;
	add.s64 	%rd20, %rd3, %rd19;
	ld.global.f32 	%f23, [%rd18+4];
	ld.global.f32 	%f24, [%rd18+8];
	ld.global.f32 	%f25, [%rd18+12];
	st.local.v4.f32 	[%rd20], {%f22, %f23, %f24, %f25};
	ld.global.f32 	%f26, [%rd18+16];
	ld.global.f32 	%f27, [%rd18+20];
	ld.global.f32 	%f28, [%rd18+24];
	ld.global.f32 	%f29, [%rd18+28];
	st.local.v4.f32 	[%rd20+16], {%f26, %f27, %f28, %f29};
	ld.global.f32 	%f30, [%rd18+32];
	ld.global.f32 	%f31, [%rd18+36];
	ld.global.f32 	%f32, [%rd18+40];
	ld.global.f32 	%f33, [%rd18+44];
	st.local.v4.f32 	[%rd20+32], {%f30, %f31, %f32, %f33};
	ld.global.f32 	%f34, [%rd18+48];
	ld.global.f32 	%f35, [%rd18+52];
	ld.global.f32 	%f36, [%rd18+56];
	ld.global.f32 	%f37, [%rd18+60];
	st.local.v4.f32 	[%rd20+48], {%f34, %f35, %f36, %f37};
	add.s32 	%r87, %r87, 16;
	setp.eq.s32 	%p4, %r87, %r76;
	@%p4 bra 	$L__BB0_5;
	bra.uni 	$L__BB0_4;
$L__BB0_5:
	setp.eq.s32 	%p5, %r3, 0;
	@%p5 bra 	$L__BB0_14;
	and.b32  	%r6, %r52, 7;
	setp.lt.u32 	%p6, %r3, 8;
	@%p6 bra 	$L__BB0_8;
	add.s32 	%r61, %r76, %r2;
	mul.wide.s32 	%rd21, %r61, 4;
	add.s64 	%rd22, %rd1, %rd21;
	ld.global.f32 	%f38, [%rd22];
	mul.wide.u32 	%rd23, %r76, 4;
	add.s64 	%rd24, %rd3, %rd23;
	st.local.f32 	[%rd24], %f38;
	ld.global.f32 	%f39, [%rd22+4];
	st.local.f32 	[%rd24+4], %f39;
	ld.global.f32 	%f40, [%rd22+8];
	st.local.f32 	[%rd24+8], %f40;
	ld.global.f32 	%f41, [%rd22+12];
	st.local.f32 	[%rd24+12], %f41;
	ld.global.f32 	%f42, [%rd22+16];
	st.local.f32 	[%rd24+16], %f42;
	ld.global.f32 	%f43, [%rd22+20];
	st.local.f32 	[%rd24+20], %f43;
	ld.global.f32 	%f44, [%rd22+24];
	st.local.f32 	[%rd24+24], %f44;
	ld.global.f32 	%f45, [%rd22+28];
	st.local.f32 	[%rd24+28], %f45;
	add.s32 	%r76, %r76, 8;
$L__BB0_8:
	setp.eq.s32 	%p7, %r6, 0;
	@%p7 bra 	$L__BB0_14;
	and.b32  	%r9, %r52, 3;
	setp.lt.u32 	%p8, %r6, 4;
	@%p8 bra 	$L__BB0_11;
	add.s32 	%r62, %r76, %r2;
	mul.wide.s32 	%rd25, %r62, 4;
	add.s64 	%rd26, %rd1, %rd25;
	ld.global.f32 	%f46, [%rd26];
	mul.wide.u32 	%rd27, %r76, 4;
	add.s64 	%rd28, %rd3, %rd27;
	st.local.f32 	[%rd28], %f46;
	ld.global.f32 	%f47, [%rd26+4];
	st.local.f32 	[%rd28+4], %f47;
	ld.global.f32 	%f48, [%rd26+8];
	st.local.f32 	[%rd28+8], %f48;
	ld.global.f32 	%f49, [%rd26+12];
	st.local.f32 	[%rd28+12], %f49;
	add.s32 	%r76, %r76, 4;
$L__BB0_11:
	setp.eq.s32 	%p9, %r9, 0;
	@%p9 bra 	$L__BB0_14;
	mov.b32 	%r80, 0;
$L__BB0_13:
	.pragma "nounroll";
	add.s32 	%r64, %r76, %r2;
	mul.wide.s32 	%rd29, %r64, 4;
	add.s64 	%rd30, %rd1, %rd29;
	ld.global.f32 	%f50, [%rd30];
	mul.wide.u32 	%rd31, %r76, 4;
	add.s64 	%rd32, %rd3, %rd31;
	st.local.f32 	[%rd32], %f50;
	add.s32 	%r76, %r76, 1;
	add.s32 	%r80, %r80, 1;
	setp.ne.s32 	%p10, %r80, %r9;
	@%p10 bra 	$L__BB0_13;
$L__BB0_14:
	setp.lt.s32 	%p11, %r53, 1;
	mov.b32 	%r96, 0;
	@%p11 bra 	$L__BB0_37;
	setp.lt.s32 	%p12, %r52, 1;
	@%p12 bra 	$L__BB0_31;
	and.b32  	%r16, %r52, 15;
	and.b32  	%r17, %r52, 7;
	add.s32 	%r18, %r17, -1;
	and.b32  	%r19, %r52, 2147483632;
	and.b32  	%r20, %r52, 3;
	neg.s32 	%r21, %r19;
	mov.f32 	%f177, 0f7F7FFFFF;
	mov.b32 	%r81, 0;
	mov.u32 	%r96, %r81;
$L__BB0_17:
	setp.lt.u32 	%p19, %r52, 16;
	mul.lo.s32 	%r24, %r81, %r52;
	mov.f32 	%f185, 0f00000000;
	mov.b32 	%r85, 0;
	@%p19 bra 	$L__BB0_20;
	add.s64 	%rd63, %rd3, 32;
	mul.wide.u32 	%rd33, %r24, 4;
	add.s64 	%rd34, %rd2, %rd33;
	add.s64 	%rd62, %rd34, 32;
	mov.f32 	%f185, 0f00000000;
	mov.u32 	%r83, %r21;
$L__BB0_19:
	.pragma "nounroll";
	ld.local.v4.f32 	{%f57, %f58, %f59, %f60}, [%rd63+-32];
	ld.global.f32 	%f61, [%rd62+-32];
	sub.f32 	%f62, %f57, %f61;
	fma.rn.f32 	%f63, %f62, %f62, %f185;
	ld.global.f32 	%f64, [%rd62+-28];
	sub.f32 	%f65, %f58, %f64;
	fma.rn.f32 	%f66, %f65, %f65, %f63;
	ld.global.f32 	%f67, [%rd62+-24];
	sub.f32 	%f68, %f59, %f67;
	fma.rn.f32 	%f69, %f68, %f68, %f66;
	ld.global.f32 	%f70, [%rd62+-20];
	sub.f32 	%f71, %f60, %f70;
	fma.rn.f32 	%f72, %f71, %f71, %f69;
	ld.local.v4.f32 	{%f73, %f74, %f75, %f76}, [%rd63+-16];
	ld.global.f32 	%f77, [%rd62+-16];
	sub.f32 	%f78, %f73, %f77;
	fma.rn.f32 	%f79, %f78, %f78, %f72;
	ld.global.f32 	%f80, [%rd62+-12];
	sub.f32 	%f81, %f74, %f80;
	fma.rn.f32 	%f82, %f81, %f81, %f79;
	ld.global.f32 	%f83, [%rd62+-8];
	sub.f32 	%f84, %f75, %f83;
	fma.rn.f32 	%f85, %f84, %f84, %f82;
	ld.global.f32 	%f86, [%rd62+-4];
	sub.f32 	%f87, %f76, %f86;
	fma.rn.f32 	%f88, %f87, %f87, %f85;
	ld.local.v4.f32 	{%f89, %f90, %f91, %f92}, [%rd63];
	ld.global.f32 	%f93, [%rd62];
	sub.f32 	%f94, %f89, %f93;
	fma.rn.f32 	%f95, %f94, %f94, %f88;
	ld.global.f32 	%f96, [%rd62+4];
	sub.f32 	%f97, %f90, %f96;
	fma.rn.f32 	%f98, %f97, %f97, %f95;
	ld.global.f32 	%f99, [%rd62+8];
	sub.f32 	%f100, %f91, %f99;
	fma.rn.f32 	%f101, %f100, %f100, %f98;
	ld.global.f32 	%f102, [%rd62+12];
	sub.f32 	%f103, %f92, %f102;
	fma.rn.f32 	%f104, %f103, %f103, %f101;
	ld.local.v4.f32 	{%f105, %f106, %f107, %f108}, [%rd63+16];
	ld.global.f32 	%f109, [%rd62+16];
	sub.f32 	%f110, %f105, %f109;
	fma.rn.f32 	%f111, %f110, %f110, %f104;
	ld.global.f32 	%f112, [%rd62+20];
	sub.f32 	%f113, %f106, %f112;
	fma.rn.f32 	%f114, %f113, %f113, %f111;
	ld.global.f32 	%f115, [%rd62+24];
	sub.f32 	%f116, %f107, %f115;
	fma.rn.f32 	%f117, %f116, %f116, %f114;
	ld.global.f32 	%f118, [%rd62+28];
	sub.f32 	%f119, %f108, %f118;
	fma.rn.f32 	%f185, %f119, %f119, %f117;
	add.s32 	%r83, %r83, 16;
	add.s64 	%rd63, %rd63, 64;
	add.s64 	%rd62, %rd62, 64;
	setp.ne.s32 	%p20, %r83, 0;
	mov.u32 	%r85, %r19;
	@%p20 bra 	$L__BB0_19;
$L__BB0_20:
	setp.eq.s32 	%p21, %r16, 0;
	@%p21 bra 	$L__BB0_30;
	add.s32 	%r72, %r16, -1;
	setp.lt.u32 	%p22, %r72, 7;
	@%p22 bra 	$L__BB0_23;
	cvt.u64.u32 	%rd35, %r85;
	mul.wide.u32 	%rd36, %r85, 4;
	add.s64 	%rd37, %rd3, %rd36;
	ld.local.f32 	%f121, [%rd37];
	add.s32 	%r73, %r85, %r24;
	mul.wide.u32 	%rd38, %r73, 4;
	add.s64 	%rd39, %rd2, %rd38;
	ld.global.f32 	%f122, [%rd39];
	sub.f32 	%f123, %f121, %f122;
	fma.rn.f32 	%f124, %f123, %f123, %f185;
	ld.local.f32 	%f125, [%rd37+4];
	cvt.u64.u32 	%rd40, %r24;
	add.s64 	%rd41, %rd35, %rd40;
	shl.b64 	%rd42, %rd41, 2;
	add.s64 	%rd43, %rd2, %rd42;
	ld.global.f32 	%f126, [%rd43+4];
	sub.f32 	%f127, %f125, %f126;
	fma.rn.f32 	%f128, %f127, %f127, %f124;
	ld.local.f32 	%f129, [%rd37+8];
	ld.global.f32 	%f130, [%rd43+8];
	sub.f32 	%f131, %f129, %f130;
	fma.rn.f32 	%f132, %f131, %f131, %f128;
	ld.local.f32 	%f133, [%rd37+12];
	ld.global.f32 	%f134, [%rd43+12];
	sub.f32 	%f135, %f133, %f134;
	fma.rn.f32 	%f136, %f135, %f135, %f132;
	ld.local.f32 	%f137, [%rd37+16];
	ld.global.f32 	%f138, [%rd43+16];
	sub.f32 	%f139, %f137, %f138;
	fma.rn.f32 	%f140, %f139, %f139, %f136;
	ld.local.f32 	%f141, [%rd37+20];
	ld.global.f32 	%f142, [%rd43+20];
	sub.f32 	%f143, %f141, %f142;
	fma.rn.f32 	%f144, %f143, %f143, %f140;
	ld.local.f32 	%f145, [%rd37+24];
	ld.global.f32 	%f146, [%rd43+24];
	sub.f32 	%f147, %f145, %f146;
	fma.rn.f32 	%f148, %f147, %f147, %f144;
	ld.local.f32 	%f149, [%rd37+28];
	ld.global.f32 	%f150, [%rd43+28];
	sub.f32 	%f151, %f149, %f150;
	fma.rn.f32 	%f185, %f151, %f151, %f148;
	add.s32 	%r85, %r85, 8;
$L__BB0_23:
	setp.eq.s32 	%p23, %r17, 0;
	@%p23 bra 	$L__BB0_30;
	setp.lt.u32 	%p24, %r18, 3;
	@%p24 bra 	$L__BB0_26;
	cvt.u64.u32 	%rd44, %r85;
	mul.wide.u32 	%rd45, %r85, 4;
	add.s64 	%rd46, %rd3, %rd45;
	ld.local.f32 	%f153, [%rd46];
	add.s32 	%r74, %r85, %r24;
	mul.wide.u32 	%rd47, %r74, 4;
	add.s64 	%rd48, %rd2, %rd47;
	ld.global.f32 	%f154, [%rd48];
	sub.f32 	%f155, %f153, %f154;
	fma.rn.f32 	%f156, %f155, %f155, %f185;
	ld.local.f32 	%f157, [%rd46+4];
	cvt.u64.u32 	%rd49, %r24;
	add.s64 	%rd50, %rd44, %rd49;
	shl.b64 	%rd51, %rd50, 2;
	add.s64 	%rd52, %rd2, %rd51;
	ld.global.f32 	%f158, [%rd52+4];
	sub.f32 	%f159, %f157, %f158;
	fma.rn.f32 	%f160, %f159, %f159, %f156;
	ld.local.f32 	%f161, [%rd46+8];
	ld.global.f32 	%f162, [%rd52+8];
	sub.f32 	%f163, %f161, %f162;
	fma.rn.f32 	%f164, %f163, %f163, %f160;
	ld.local.f32 	%f165, [%rd46+12];
	ld.global.f32 	%f166, [%rd52+12];
	sub.f32 	%f167, %f165, %f166;
	fma.rn.f32 	%f185, %f167, %f167, %f164;
	add.s32 	%r85, %r85, 4;
$L__BB0_26:
	setp.eq.s32 	%p25, %r20, 0;
	@%p25 bra 	$L__BB0_30;
	setp.eq.s32 	%p26, %r20, 1;
	cvt.u64.u32 	%rd10, %r85;
	mul.wide.u32 	%rd53, %r85, 4;
	add.s64 	%rd11, %rd3, %rd53;
	ld.local.f32 	%f168, [%rd11];
	add.s32 	%r75, %r85, %r24;
	mul.wide.u32 	%rd54, %r75, 4;
	add.s64 	%rd55, %rd2, %rd54;
	ld.global.f32 	%f169, [%rd55];
	sub.f32 	%f170, %f168, %f169;
	fma.rn.f32 	%f185, %f170, %f170, %f185;
	@%p26 bra 	$L__BB0_30;
	setp.eq.s32 	%p27, %r20, 2;
	ld.local.f32 	%f171, [%rd11+4];
	cvt.u64.u32 	%rd56, %r24;
	add.s64 	%rd57, %rd10, %rd56;
	shl.b64 	%rd58, %rd57, 2;
	add.s64 	%rd12, %rd2, %rd58;
	ld.global.f32 	%f172, [%rd12+4];
	sub.f32 	%f173, %f171, %f172;
	fma.rn.f32 	%f185, %f173, %f173, %f185;
	@%p27 bra 	$L__BB0_30;
	ld.local.f32 	%f174, [%rd11+8];
	ld.global.f32 	%f175, [%rd12+8];
	sub.f32 	%f176, %f174, %f175;
	fma.rn.f32 	%f185, %f176, %f176, %f185;
$L__BB0_30:
	setp.lt.f32 	%p28, %f185, %f177;
	selp.f32 	%f177, %f185, %f177, %p28;
	selp.b32 	%r96, %r81, %r96, %p28;
	add.s32 	%r81, %r81, 1;
	setp.eq.s32 	%p29, %r81, %r53;
	@%p29 bra 	$L__BB0_37;
	bra.uni 	$L__BB0_17;
$L__BB0_31:
	and.b32  	%r34, %r53, 3;
	setp.lt.u32 	%p13, %r53, 4;
	mov.f32 	%f187, 0f7F7FFFFF;
	mov.b32 	%r91, 0;
	mov.u32 	%r96, %r91;
	@%p13 bra 	$L__BB0_34;
	and.b32  	%r91, %r53, 2147483644;
	mov.f32 	%f187, 0f7F7FFFFF;
	mov.b32 	%r88, 0;
	mov.u32 	%r96, %r88;
$L__BB0_33:
	setp.gt.f32 	%p14, %f187, 0f00000000;
	selp.f32 	%f187, 0f00000000, %f187, %p14;
	selp.b32 	%r96, %r88, %r96, %p14;
	add.s32 	%r88, %r88, 4;
	setp.ne.s32 	%p15, %r88, %r91;
	@%p15 bra 	$L__BB0_33;
$L__BB0_34:
	setp.eq.s32 	%p16, %r34, 0;
	@%p16 bra 	$L__BB0_37;
	mov.b32 	%r95, 0;
$L__BB0_36:
	.pragma "nounroll";
	setp.gt.f32 	%p17, %f187, 0f00000000;
	selp.f32 	%f187, 0f00000000, %f187, %p17;
	selp.b32 	%r96, %r91, %r96, %p17;
	add.s32 	%r91, %r91, 1;
	add.s32 	%r95, %r95, 1;
	setp.ne.s32 	%p18, %r95, %r34;
	@%p18 bra 	$L__BB0_36;
$L__BB0_37:
	cvta.to.global.u64 	%rd59, %rd13;
	mul.wide.s32 	%rd60, %r1, 4;
	add.s64 	%rd61, %rd59, %rd60;
	st.global.u32 	[%rd61], %r96;
$L__BB0_38:
	ret;

}
	// .globl	_Z26findClosestCentroidHighDimPfS_Piiii
.visible .entry _Z26findClosestCentroidHighDimPfS_Piiii(
	.param .u64 .ptr .align 1 _Z26findClosestCentroidHighDimPfS_Piiii_param_0,
	.param .u64 .ptr .align 1 _Z26findClosestCentroidHighDimPfS_Piiii_param_1,
	.param .u64 .ptr .align 1 _Z26findClosestCentroidHighDimPfS_Piiii_param_2,
	.param .u32 _Z26findClosestCentroidHighDimPfS_Piiii_param_3,
	.param .u32 _Z26findClosestCentroidHighDimPfS_Piiii_param_4,
	.param .u32 _Z26findClosestCentroidHighDimPfS_Piiii_param_5
)
{
	.reg .pred 	%p<29>;
	.reg .b32 	%r<95>;
	.reg .b32 	%f<97>;
	.reg .b64 	%rd<52>;
	// demoted variable
	.shared .align 4 .b8 _ZZ26findClosestCentroidHighDimPfS_PiiiiE6SMData[1024];
	ld.param.u64 	%rd11, [_Z26findClosestCentroidHighDimPfS_Piiii_param_0];
	ld.param.u64 	%rd12, [_Z26findClosestCentroidHighDimPfS_Piiii_param_1];
	ld.param.u64 	%rd10, [_Z26findClosestCentroidHighDimPfS_Piiii_param_2];
	ld.param.u32 	%r50, [_Z26findClosestCentroidHighDimPfS_Piiii_param_3];
	ld.param.u32 	%r48, [_Z26findClosestCentroidHighDimPfS_Piiii_param_4];
	ld.param.u32 	%r49, [_Z26findClosestCentroidHighDimPfS_Piiii_param_5];
	cvta.to.global.u64 	%rd1, %rd12;
	cvta.to.global.u64 	%rd2, %rd11;
	mov.u32 	%r51, %ctaid.y;
	mov.u32 	%r1, %tid.x;
	mov.u32 	%r2, %tid.y;
	shl.b32 	%r52, %r51, 4;
	add.s32 	%r3, %r52, %r2;
	setp.ge.s32 	%p1, %r3, %r50;
	@%p1 bra 	$L__BB1_32;
	setp.lt.s32 	%p2, %r48, 1;
	@%p2 bra 	$L__BB1_9;
	add.s32 	%r54, %r48, 15;
	shr.u32 	%r4, %r54, 4;
	mul.lo.s32 	%r5, %r48, %r3;
	shl.b32 	%r55, %r1, 6;
	mov.u32 	%r56, _ZZ26findClosestCentroidHighDimPfS_PiiiiE6SMData;
	add.s32 	%r57, %r56, %r55;
	shl.b32 	%r58, %r2, 2;
	add.s32 	%r6, %r57, %r58;
	mov.u32 	%r59, %ctaid.x;
	shl.b32 	%r60, %r59, 4;
	add.s32 	%r7, %r60, %r1;
	mov.b32 	%r78, 0;
$L__BB1_3:
	shl.b32 	%r9, %r78, 4;
	add.s32 	%r10, %r9, %r1;
	setp.ge.s32 	%p3, %r10, %r48;
	@%p3 bra 	$L__BB1_5;
	add.s32 	%r61, %r10, %r5;
	mul.wide.s32 	%rd13, %r61, 4;
	add.s64 	%rd14, %rd2, %rd13;
	ld.global.f32 	%f20, [%rd14];
	st.shared.f32 	[%r6], %f20;
$L__BB1_5:
	setp.ge.s32 	%p4, %r7, %r49;
	bar.sync 	0;
	setp.ge.s32 	%p5, %r9, %r48;
	or.pred  	%p6, %p4, %p5;
	@%p6 bra 	$L__BB1_8;
	mov.b32 	%r79, 0;
$L__BB1_7:
	add.s32 	%r12, %r79, 1;
	setp.lt.u32 	%p7, %r79, 15;
	add.s32 	%r63, %r9, %r12;
	setp.lt.s32 	%p8, %r63, %r48;
	and.pred  	%p9, %p7, %p8;
	mov.u32 	%r79, %r12;
	@%p9 bra 	$L__BB1_7;
$L__BB1_8:
	bar.sync 	0;
	add.s32 	%r78, %r78, 1;
	setp.ne.s32 	%p10, %r78, %r4;
	@%p10 bra 	$L__BB1_3;
$L__BB1_9:
	setp.ne.s32 	%p11, %r1, 0;
	@%p11 bra 	$L__BB1_32;
	setp.lt.s32 	%p12, %r49, 1;
	mov.b32 	%r94, 0;
	@%p12 bra 	$L__BB1_31;
	setp.lt.s32 	%p13, %r48, 1;
	mul.lo.s32 	%r14, %r48, %r3;
	@%p13 bra 	$L__BB1_25;
	and.b32  	%r15, %r48, 7;
	and.b32  	%r16, %r48, 3;
	and.b32  	%r17, %r48, 2147483640;
	and.b32  	%r18, %r48, 1;
	neg.s32 	%r19, %r17;
	cvt.u64.u32 	%rd3, %r14;
	mov.f32 	%f85, 0f7F7FFFFF;
	mov.b32 	%r80, 0;
	shl.b64 	%rd15, %rd3, 2;
	add.s64 	%rd16, %rd15, %rd2;
	add.s64 	%rd4, %rd16, 16;
	mov.u32 	%r94, %r80;
$L__BB1_13:
	setp.lt.u32 	%p20, %r48, 8;
	mul.lo.s32 	%r22, %r80, %r48;
	mov.f32 	%f93, 0f00000000;
	mov.b32 	%r84, 0;
	@%p20 bra 	$L__BB1_16;
	mul.wide.u32 	%rd17, %r22, 4;
	add.s64 	%rd18, %rd1, %rd17;
	add.s64 	%rd50, %rd18, 16;
	mov.f32 	%f93, 0f00000000;
	mov.u64 	%rd51, %rd4;
	mov.u32 	%r82, %r19;
$L__BB1_15:
	.pragma "nounroll";
	ld.global.f32 	%f27, [%rd51+-16];
	ld.global.f32 	%f28, [%rd50+-16];
	sub.f32 	%f29, %f27, %f28;
	fma.rn.f32 	%f30, %f29, %f29, %f93;
	ld.global.f32 	%f31, [%rd51+-12];
	ld.global.f32 	%f32, [%rd50+-12];
	sub.f32 	%f33, %f31, %f32;
	fma.rn.f32 	%f34, %f33, %f33, %f30;
	ld.global.f32 	%f35, [%rd51+-8];
	ld.global.f32 	%f36, [%rd50+-8];
	sub.f32 	%f37, %f35, %f36;
	fma.rn.f32 	%f38, %f37, %f37, %f34;
	ld.global.f32 	%f39, [%rd51+-4];
	ld.global.f32 	%f40, [%rd50+-4];
	sub.f32 	%f41, %f39, %f40;
	fma.rn.f32 	%f42, %f41, %f41, %f38;
	ld.global.f32 	%f43, [%rd51];
	ld.global.f32 	%f44, [%rd50];
	sub.f32 	%f45, %f43, %f44;
	fma.rn.f32 	%f46, %f45, %f45, %f42;
	ld.global.f32 	%f47, [%rd51+4];
	ld.global.f32 	%f48, [%rd50+4];
	sub.f32 	%f49, %f47, %f48;
	fma.rn.f32 	%f50, %f49, %f49, %f46;
	ld.global.f32 	%f51, [%rd51+8];
	ld.global.f32 	%f52, [%rd50+8];
	sub.f32 	%f53, %f51, %f52;
	fma.rn.f32 	%f54, %f53, %f53, %f50;
	ld.global.f32 	%f55, [%rd51+12];
	ld.global.f32 	%f56, [%rd50+12];
	sub.f32 	%f57, %f55, %f56;
	fma.rn.f32 	%f93, %f57, %f57, %f54;
	add.s32 	%r82, %r82, 8;
	add.s64 	%rd51, %rd51, 32;
	add.s64 	%rd50, %rd50, 32;
	setp.ne.s32 	%p21, %r82, 0;
	mov.u32 	%r84, %r17;
	@%p21 bra 	$L__BB1_15;
$L__BB1_16:
	setp.eq.s32 	%p22, %r15, 0;
	@%p22 bra 	$L__BB1_24;
	add.s32 	%r71, %r15, -1;
	setp.lt.u32 	%p23, %r71, 3;
	@%p23 bra 	$L__BB1_19;
	add.s32 	%r72, %r84, %r14;
	mul.wide.u32 	%rd19, %r72, 4;
	add.s64 	%rd20, %rd2, %rd19;
	ld.global.f32 	%f59, [%rd20];
	add.s32 	%r73, %r84, %r22;
	mul.wide.u32 	%rd21, %r73, 4;
	add.s64 	%rd22, %rd1, %rd21;
	ld.global.f32 	%f60, [%rd22];
	sub.f32 	%f61, %f59, %f60;
	fma.rn.f32 	%f62, %f61, %f61, %f93;
	cvt.u64.u32 	%rd23, %r84;
	add.s64 	%rd24, %rd23, %rd3;
	shl.b64 	%rd25, %rd24, 2;
	add.s64 	%rd26, %rd2, %rd25;
	ld.global.f32 	%f63, [%rd26+4];
	cvt.u64.u32 	%rd27, %r22;
	add.s64 	%rd28, %rd23, %rd27;
	shl.b64 	%rd29, %rd28, 2;
	add.s64 	%rd30, %rd1, %rd29;
	ld.global.f32 	%f64, [%rd30+4];
	sub.f32 	%f65, %f63, %f64;
	fma.rn.f32 	%f66, %f65, %f65, %f62;
	ld.global.f32 	%f67, [%rd26+8];
	ld.global.f32 	%f68, [%rd30+8];
	sub.f32 	%f69, %f67, %f68;
	fma.rn.f32 	%f70, %f69, %f69, %f66;
	ld.global.f32 	%f71, [%rd26+12];
	ld.global.f32 	%f72, [%rd30+12];
	sub.f32 	%f73, %f71, %f72;
	fma.rn.f32 	%f93, %f73, %f73, %f70;
	add.s32 	%r84, %r84, 4;
$L__BB1_19:
	setp.eq.s32 	%p24, %r16, 0;
	@%p24 bra 	$L__BB1_24;
	setp.eq.s32 	%p25, %r16, 1;
	@%p25 bra 	$L__BB1_22;
	add.s32 	%r74, %r84, %r14;
	mul.wide.u32 	%rd31, %r74, 4;
	add.s64 	%rd32, %rd2, %rd31;
	ld.global.f32 	%f75, [%rd32];
	add.s32 	%r75, %r84, %r22;
	mul.wide.u32 	%rd33, %r75, 4;
	add.s64 	%rd34, %rd1, %rd33;
	ld.global.f32 	%f76, [%rd34];
	sub.f32 	%f77, %f75, %f76;
	fma.rn.f32 	%f78, %f77, %f77, %f93;
	cvt.u64.u32 	%rd35, %r84;
	add.s64 	%rd36, %rd35, %rd3;
	shl.b64 	%rd37, %rd36, 2;
	add.s64 	%rd38, %rd2, %rd37;
	ld.global.f32 	%f79, [%rd38+4];
	cvt.u64.u32 	%rd39, %r22;
	add.s64 	%rd40, %rd35, %rd39;
	shl.b64 	%rd41, %rd40, 2;
	add.s64 	%rd42, %rd1, %rd41;
	ld.global.f32 	%f80, [%rd42+4];
	sub.f32 	%f81, %f79, %f80;
	fma.rn.f32 	%f93, %f81, %f81, %f78;
	add.s32 	%r84, %r84, 2;
$L__BB1_22:
	setp.eq.s32 	%p26, %r18, 0;
	@%p26 bra 	$L__BB1_24;
	add.s32 	%r76, %r84, %r14;
	mul.wide.u32 	%rd43, %r76, 4;
	add.s64 	%rd44, %rd2, %rd43;
	ld.global.f32 	%f82, [%rd44];
	add.s32 	%r77, %r84, %r22;
	mul.wide.u32 	%rd45, %r77, 4;
	add.s64 	%rd46, %rd1, %rd45;
	ld.global.f32 	%f83, [%rd46];
	sub.f32 	%f84, %f82, %f83;
	fma.rn.f32 	%f93, %f84, %f84, %f93;
$L__BB1_24:
	setp.lt.f32 	%p27, %f93, %f85;
	selp.b32 	%r94, %r80, %r94, %p27;
	selp.f32 	%f85, %f93, %f85, %p27;
	add.s32 	%r80, %r80, 1;
	setp.eq.s32 	%p28, %r80, %r49;
	@%p28 bra 	$L__BB1_31;
	bra.uni 	$L__BB1_13;
$L__BB1_25:
	and.b32  	%r32, %r49, 3;
	setp.lt.u32 	%p14, %r49, 4;
	mov.f32 	%f95, 0f7F7FFFFF;
	mov.b32 	%r91, 0;
	mov.u32 	%r94, %r91;
	@%p14 bra 	$L__BB1_28;
	and.b32  	%r91, %r49, 2147483644;
	mov.f32 	%f95, 0f7F7FFFFF;
	mov.b32 	%r86, 0;
	mov.u32 	%r94, %r86;
$L__BB1_27:
	setp.gt.f32 	%p15, %f95, 0f00000000;
	selp.b32 	%r94, %r86, %r94, %p15;
	selp.f32 	%f95, 0f00000000, %f95, %p15;
	add.s32 	%r86, %r86, 4;
	setp.ne.s32 	%p16, %r86, %r91;
	@%p16 bra 	$L__BB1_27;
$L__BB1_28:
	setp.eq.s32 	%p17, %r32, 0;
	@%p17 bra 	$L__BB1_31;
	mov.b32 	%r93, 0;
$L__BB1_30:
	.pragma "nounroll";
	setp.gt.f32 	%p18, %f95, 0f00000000;
	selp.b32 	%r94, %r91, %r94, %p18;
	selp.f32 	%f95, 0f00000000, %f95, %p18;
	add.s32 	%r91, %r91, 1;
	add.s32 	%r93, %r93, 1;
	setp.ne.s32 	%p19, %r93, %r32;
	@%p19 bra 	$L__BB1_30;
$L__BB1_31:
	cvta.to.global.u64 	%rd47, %rd10;
	mul.wide.u32 	%rd48, %r3, 4;
	add.s64 	%rd49, %rd47, %rd48;
	st.global.u32 	[%rd49], %r94;
$L__BB1_32:
	ret;

}
	// .globl	_Z25computeNewCentroidsKernelPfPiS_S0_iii
.visible .entry _Z25computeNewCentroidsKernelPfPiS_S0_iii(
	.param .u64 .ptr .align 1 _Z25computeNewCentroidsKernelPfPiS_S0_iii_param_0,
	.param .u64 .ptr .align 1 _Z25computeNewCentroidsKernelPfPiS_S0_iii_param_1,
	.param .u64 .ptr .align 1 _Z25computeNewCentroidsKernelPfPiS_S0_iii_param_2,
	.param .u64 .ptr .align 1 _Z25computeNewCentroidsKernelPfPiS_S0_iii_param_3,
	.param .u32 _Z25computeNewCentroidsKernelPfPiS_S0_iii_param_4,
	.param .u32 _Z25computeNewCentroidsKernelPfPiS_S0_iii_param_5,
	.param .u32 _Z25computeNewCentroidsKernelPfPiS_S0_iii_param_6
)
{
	.reg .pred 	%p<28>;
	.reg .b32 	%r<153>;
	.reg .b32 	%f<83>;
	.reg .b64 	%rd<54>;

	ld.param.u64 	%rd10, [_Z25computeNewCentroidsKernelPfPiS_S0_iii_param_0];
	ld.param.u64 	%rd11, [_Z25computeNewCentroidsKernelPfPiS_S0_iii_param_1];
	ld.param.u64 	%rd9, [_Z25computeNewCentroidsKernelPfPiS_S0_iii_param_3];
	ld.param.u32 	%r76, [_Z25computeNewCentroidsKernelPfPiS_S0_iii_param_4];
	ld.param.u32 	%r77, [_Z25computeNewCentroidsKernelPfPiS_S0_iii_param_5];
	ld.param.u32 	%r78, [_Z25computeNewCentroidsKernelPfPiS_S0_iii_param_6];
	cvta.to.global.u64 	%rd1, %rd10;
	cvta.to.global.u64 	%rd2, %rd11;
	mov.u32 	%r79, %ctaid.x;
	mov.u32 	%r80, %ntid.x;
	mov.u32 	%r81, %tid.x;
	mad.lo.s32 	%r1, %r79, %r80, %r81;
	mul.lo.s32 	%r82, %r78, %r77;
	setp.ge.s32 	%p1, %r1, %r82;
	@%p1 bra 	$L__BB2_46;
	div.s32 	%r2, %r1, %r77;
	mul.lo.s32 	%r84, %r2, %r77;
	sub.s32 	%r3, %r1, %r84;
	setp.lt.s32 	%p2, %r76, 1;
	mov.b32 	%r129, 0;
	mov.f32 	%f62, 0f00000000;
	@%p2 bra 	$L__BB2_42;
	and.b32  	%r4, %r76, 7;
	setp.lt.u32 	%p3, %r76, 8;
	mov.f32 	%f62, 0f00000000;
	mov.b32 	%r145, 0;
	mov.u32 	%r129, %r145;
	@%p3 bra 	$L__BB2_21;
	and.b32  	%r145, %r76, 2147483640;
	neg.s32 	%r127, %r145;
	mad.lo.s32 	%r126, %r77, 7, %r3;
	shl.b32 	%r8, %r77, 3;
	mad.lo.s32 	%r125, %r77, 6, %r3;
	mad.lo.s32 	%r124, %r77, 5, %r3;
	shl.b32 	%r88, %r77, 2;
	add.s32 	%r123, %r3, %r88;
	mad.lo.s32 	%r122, %r77, 3, %r3;
	shl.b32 	%r89, %r77, 1;
	add.s32 	%r121, %r3, %r89;
	add.s32 	%r120, %r3, %r77;
	add.s64 	%rd53, %rd2, 16;
	mov.f32 	%f62, 0f00000000;
	mov.b32 	%r129, 0;
	mov.u32 	%r119, %r3;
$L__BB2_4:
	.pragma "nounroll";
	ld.global.u32 	%r90, [%rd53+-16];
	setp.ne.s32 	%p4, %r90, %r2;
	@%p4 bra 	$L__BB2_6;
	mul.wide.s32 	%rd12, %r119, 4;
	add.s64 	%rd13, %rd1, %rd12;
	ld.global.f32 	%f42, [%rd13];
	add.f32 	%f62, %f62, %f42;
	add.s32 	%r129, %r129, 1;
$L__BB2_6:
	ld.global.u32 	%r91, [%rd53+-12];
	setp.ne.s32 	%p5, %r91, %r2;
	@%p5 bra 	$L__BB2_8;
	mul.wide.s32 	%rd14, %r120, 4;
	add.s64 	%rd15, %rd1, %rd14;
	ld.global.f32 	%f43, [%rd15];
	add.f32 	%f62, %f62, %f43;
	add.s32 	%r129, %r129, 1;
$L__BB2_8:
	ld.global.u32 	%r92, [%rd53+-8];
	setp.ne.s32 	%p6, %r92, %r2;
	@%p6 bra 	$L__BB2_10;
	mul.wide.s32 	%rd16, %r121, 4;
	add.s64 	%rd17, %rd1, %rd16;
	ld.global.f32 	%f44, [%rd17];
	add.f32 	%f62, %f62, %f44;
	add.s32 	%r129, %r129, 1;
$L__BB2_10:
	ld.global.u32 	%r93, [%rd53+-4];
	setp.ne.s32 	%p7, %r93, %r2;
	@%p7 bra 	$L__BB2_12;
	mul.wide.s32 	%rd18, %r122, 4;
	add.s64 	%rd19, %rd1, %rd18;
	ld.global.f32 	%f45, [%rd19];
	add.f32 	%f62, %f62, %f45;
	add.s32 	%r129, %r129, 1;
$L__BB2_12:
	ld.global.u32 	%r94, [%rd53];
	setp.ne.s32 	%p8, %r94, %r2;
	@%p8 bra 	$L__BB2_14;
	mul.wide.s32 	%rd20, %r123, 4;
	add.s64 	%rd21, %rd1, %rd20;
	ld.global.f32 	%f46, [%rd21];
	add.f32 	%f62, %f62, %f46;
	add.s32 	%r129, %r129, 1;
$L__BB2_14:
	ld.global.u32 	%r95, [%rd53+4];
	setp.ne.s32 	%p9, %r95, %r2;
	@%p9 bra 	$L__BB2_16;
	mul.wide.s32 	%rd22, %r124, 4;
	add.s64 	%rd23, %rd1, %rd22;
	ld.global.f32 	%f47, [%rd23];
	add.f32 	%f62, %f62, %f47;
	add.s32 	%r129, %r129, 1;
$L__BB2_16:
	ld.global.u32 	%r96, [%rd53+8];
	setp.ne.s32 	%p10, %r96, %r2;
	@%p10 bra 	$L__BB2_18;
	mul.wide.s32 	%rd24, %r125, 4;
	add.s64 	%rd25, %rd1, %rd24;
	ld.global.f32 	%f48, [%rd25];
	add.f32 	%f62, %f62, %f48;
	add.s32 	%r129, %r129, 1;
$L__BB2_18:
	ld.global.u32 	%r97, [%rd53+12];
	setp.ne.s32 	%p11, %r97, %r2;
	@%p11 bra 	$L__BB2_20;
	mul.wide.s32 	%rd26, %r126, 4;
	add.s64 	%rd27, %rd1, %rd26;
	ld.global.f32 	%f49, [%rd27];
	add.f32 	%f62, %f62, %f49;
	add.s32 	%r129, %r129, 1;
$L__BB2_20:
	add.s32 	%r127, %r127, 8;
	add.s32 	%r126, %r126, %r8;
	add.s32 	%r125, %r125, %r8;
	add.s32 	%r124, %r124, %r8;
	add.s32 	%r123, %r123, %r8;
	add.s32 	%r122, %r122, %r8;
	add.s32 	%r121, %r121, %r8;
	add.s32 	%r120, %r120, %r8;
	add.s32 	%r119, %r119, %r8;
	add.s64 	%rd53, %rd53, 32;
	setp.ne.s32 	%p12, %r127, 0;
	@%p12 bra 	$L__BB2_4;
$L__BB2_21:
	setp.eq.s32 	%p13, %r4, 0;
	@%p13 bra 	$L__BB2_42;
	and.b32  	%r53, %r76, 3;
	setp.lt.u32 	%p14, %r4, 4;
	@%p14 bra 	$L__BB2_32;
	mul.wide.u32 	%rd28, %r145, 4;
	add.s64 	%rd6, %rd2, %rd28;
	ld.global.u32 	%r99, [%rd6];
	setp.ne.s32 	%p15, %r99, %r2;
	@%p15 bra 	$L__BB2_25;
	mad.lo.s32 	%r100, %r145, %r77, %r3;
	mul.wide.s32 	%rd29, %r100, 4;
	add.s64 	%rd30, %rd1, %rd29;
	ld.global.f32 	%f51, [%rd30];
	add.f32 	%f62, %f62, %f51;
	add.s32 	%r129, %r129, 1;
$L__BB2_25:
	ld.global.u32 	%r101, [%rd6+4];
	setp.ne.s32 	%p16, %r101, %r2;
	@%p16 bra 	$L__BB2_27;
	mad.lo.s32 	%r102, %r77, %r145, %r77;
	add.s32 	%r103, %r102, %r3;
	mul.wide.s32 	%rd31, %r103, 4;
	add.s64 	%rd32, %rd1, %rd31;
	ld.global.f32 	%f52, [%rd32];
	add.f32 	%f62, %f62, %f52;
	add.s32 	%r129, %r129, 1;
$L__BB2_27:
	ld.global.u32 	%r104, [%rd6+8];
	setp.ne.s32 	%p17, %r104, %r2;
	@%p17 bra 	$L__BB2_29;
	add.s32 	%r105, %r145, 2;
	mad.lo.s32 	%r106, %r105, %r77, %r3;
	mul.wide.s32 	%rd33, %r106, 4;
	add.s64 	%rd34, %rd1, %rd33;
	ld.global.f32 	%f53, [%rd34];
	add.f32 	%f62, %f62, %f53;
	add.s32 	%r129, %r129, 1;
$L__BB2_29:
	ld.global.u32 	%r107, [%rd6+12];
	setp.ne.s32 	%p18, %r107, %r2;
	@%p18 bra 	$L__BB2_31;
	add.s32 	%r108, %r145, 3;
	mad.lo.s32 	%r109, %r108, %r77, %r3;
	mul.wide.s32 	%rd35, %r109, 4;
	add.s64 	%rd36, %rd1, %rd35;
	ld.global.f32 	%f54, [%rd36];
	add.f32 	%f62, %f62, %f54;
	add.s32 	%r129, %r129, 1;
$L__BB2_31:
	add.s32 	%r145, %r145, 4;
$L__BB2_32:
	setp.eq.s32 	%p19, %r53, 0;
	@%p19 bra 	$L__BB2_42;
	setp.eq.s32 	%p20, %r53, 1;
	@%p20 bra 	$L__BB2_39;
	mul.wide.u32 	%rd37, %r145, 4;
	add.s64 	%rd7, %rd2, %rd37;
	ld.global.u32 	%r111, [%rd7];
	setp.ne.s32 	%p21, %r111, %r2;
	@%p21 bra 	$L__BB2_36;
	mad.lo.s32 	%r112, %r145, %r77, %r3;
	mul.wide.s32 	%rd38, %r112, 4;
	add.s64 	%rd39, %rd1, %rd38;
	ld.global.f32 	%f56, [%rd39];
	add.f32 	%f62, %f62, %f56;
	add.s32 	%r129, %r129, 1;
$L__BB2_36:
	ld.global.u32 	%r113, [%rd7+4];
	setp.ne.s32 	%p22, %r113, %r2;
	@%p22 bra 	$L__BB2_38;
	mad.lo.s32 	%r114, %r77, %r145, %r77;
	add.s32 	%r115, %r114, %r3;
	mul.wide.s32 	%rd40, %r115, 4;
	add.s64 	%rd41, %rd1, %rd40;
	ld.global.f32 	%f57, [%rd41];
	add.f32 	%f62, %f62, %f57;
	add.s32 	%r129, %r129, 1;
$L__BB2_38:
	add.s32 	%r145, %r145, 2;
$L__BB2_39:
	and.b32  	%r116, %r76, 1;
	setp.eq.b32 	%p23, %r116, 1;
	not.pred 	%p24, %p23;
	@%p24 bra 	$L__BB2_42;
	mul.wide.u32 	%rd42, %r145, 4;
	add.s64 	%rd43, %rd2, %rd42;
	ld.global.u32 	%r117, [%rd43];
	setp.ne.s32 	%p25, %r117, %r2;
	@%p25 bra 	$L__BB2_42;
	mad.lo.s32 	%r118, %r145, %r77, %r3;
	mul.wide.s32 	%rd44, %r118, 4;
	add.s64 	%rd45, %rd1, %rd44;
	ld.global.f32 	%f58, [%rd45];
	add.f32 	%f62, %f62, %f58;
	add.s32 	%r129, %r129, 1;
$L__BB2_42:
	setp.lt.s32 	%p26, %r129, 1;
	@%p26 bra 	$L__BB2_44;
	ld.param.u64 	%rd52, [_Z25computeNewCentroidsKernelPfPiS_S0_iii_param_2];
	cvt.rn.f32.u32 	%f59, %r129;
	div.rn.f32 	%f60, %f62, %f59;
	cvta.to.global.u64 	%rd46, %rd52;
	mul.wide.s32 	%rd47, %r1, 4;
	add.s64 	%rd48, %rd46, %rd47;
	st.global.f32 	[%rd48], %f60;
$L__BB2_44:
	setp.ne.s32 	%p27, %r3, 0;
	@%p27 bra 	$L__BB2_46;
	cvta.to.global.u64 	%rd49, %rd9;
	mul.wide.s32 	%rd50, %r2, 4;
	add.s64 	%rd51, %rd49, %rd50;
	st.global.u32 	[%rd51], %r129;
$L__BB2_46:
	ret;

}


// ===== COMPILED SASS (sm_100) =====

	.target	sm_100

	.elftype	@"ET_EXEC"


//--------------------- .note.nv.tkinfo           --------------------------
	.section	.note.nv.tkinfo,"",@"SHT_NOTE"
	.sectionflags	@"SHF_NOTE_NV_TKINFO"
	.tkinfo
        /*0018*/ 	.word	0x00000002
        /*0030*/ 	.string	""
        /*0030*/ 	.string	"ptxas"
        /*0030*/ 	.string	"Cuda compilation tools, release 13.0, V13.0.88"
        /*0030*/ 	.string	"Build cuda_13.0.r13.0/compiler.36424714_0"
        /*0030*/ 	.string	"-arch sm_100 -m 64 "



//--------------------- .note.nv.cuinfo           --------------------------
	.section	.note.nv.cuinfo,"",@"SHT_NOTE"
	.sectionflags	@"SHF_NOTE_NV_CUINFO"
        /*0018*/ 	.short	0x0002
        /*001a*/ 	.short	0x0064
        /*001c*/ 	.short	0x0082
	.zero		2


//--------------------- .nv.info                  --------------------------
	.section	.nv.info,"",@"SHT_CUDA_INFO"
	.align	4


	//----- nvinfo : EIATTR_REGCOUNT
	.align		4
        /*0000*/ 	.byte	0x04, 0x2f
        /*0002*/ 	.short	(.L_1 - .L_0)
	.align		4
.L_0:
        /*0004*/ 	.word	index@(_Z25findClosestCentroidLowDimPfS_Piiii)
        /*0008*/ 	.word	0x0000001f


	//----- nvinfo : EIATTR_FRAME_SIZE
	.align		4
.L_1:
        /*000c*/ 	.byte	0x04, 0x11
        /*000e*/ 	.short	(.L_3 - .L_2)
	.align		4
.L_2:
        /*0010*/ 	.word	index@(_Z25findClosestCentroidLowDimPfS_Piiii)
        /*0014*/ 	.word	0x00000040


	//----- nvinfo : EIATTR_REGCOUNT
	.align		4
.L_3:
        /*0018*/ 	.byte	0x04, 0x2f
        /*001a*/ 	.short	(.L_5 - .L_4)
	.align		4
.L_4:
        /*001c*/ 	.word	index@(_Z26findClosestCentroidHighDimPfS_Piiii)
        /*0020*/ 	.word	0x0000001e


	//----- nvinfo : EIATTR_FRAME_SIZE
	.align		4
.L_5:
        /*0024*/ 	.byte	0x04, 0x11
        /*0026*/ 	.short	(.L_7 - .L_6)
	.align		4
.L_6:
        /*0028*/ 	.word	index@(_Z26findClosestCentroidHighDimPfS_Piiii)
        /*002c*/ 	.word	0x00000000


	//----- nvinfo : EIATTR_REGCOUNT
	.align		4
.L_7:
        /*0030*/ 	.byte	0x04, 0x2f
        /*0032*/ 	.short	(.L_9 - .L_8)
	.align		4
.L_8:
        /*0034*/ 	.word	index@(_Z25computeNewCentroidsKernelPfPiS_S0_iii)
        /*0038*/ 	.word	0x00000020


	//----- nvinfo : EIATTR_FRAME_SIZE
	.align		4
.L_9:
        /*003c*/ 	.byte	0x04, 0x11
        /*003e*/ 	.short	(.L_11 - .L_10)
	.align		4
.L_10:
        /*0040*/ 	.word	index@($__internal_0_$__cuda_sm3x_div_rn_noftz_f32_slowpath)
        /*0044*/ 	.word	0x00000000


	//----- nvinfo : EIATTR_FRAME_SIZE
	.align		4
.L_11:
        /*0048*/ 	.byte	0x04, 0x11
        /*004a*/ 	.short	(.L_13 - .L_12)
	.align		4
.L_12:
        /*004c*/ 	.word	index@(_Z25computeNewCentroidsKernelPfPiS_S0_iii)
        /*0050*/ 	.word	0x00000000


	//----- nvinfo : EIATTR_MIN_STACK_SIZE
	.align		4
.L_13:
        /*0054*/ 	.byte	0x04, 0x12
        /*0056*/ 	.short	(.L_15 - .L_14)
	.align		4
.L_14:
        /*0058*/ 	.word	index@(_Z25computeNewCentroidsKernelPfPiS_S0_iii)
        /*005c*/ 	.word	0x00000000


	//----- nvinfo : EIATTR_MIN_STACK_SIZE
	.align		4
.L_15:
        /*0060*/ 	.byte	0x04, 0x12
        /*0062*/ 	.short	(.L_17 - .L_16)
	.align		4
.L_16:
        /*0064*/ 	.word	index@(_Z26findClosestCentroidHighDimPfS_Piiii)
        /*0068*/ 	.word	0x00000000


	//----- nvinfo : EIATTR_MIN_STACK_SIZE
	.align		4
.L_17:
        /*006c*/ 	.byte	0x04, 0x12
        /*006e*/ 	.short	(.L_19 - .L_18)
	.align		4
.L_18:
        /*0070*/ 	.word	index@(_Z25findClosestCentroidLowDimPfS_Piiii)
        /*0074*/ 	.word	0x00000040
.L_19:


//--------------------- .nv.compat                --------------------------
	.section	.nv.compat,"",@"SHT_CUDA_COMPAT_INFO"
	.align	4
        /*0000*/ 	.byte	0x02, 0x09, 0x00, 0x00, 0x02, 0x02, 0x01, 0x00, 0x02, 0x05, 0x05, 0x00, 0x03, 0x07, 0x01, 0x01
        /*0010*/ 	.byte	0x02, 0x03, 0x00, 0x00, 0x02, 0x06, 0x01, 0x00, 0x04, 0x0b, 0x08, 0x00, 0x01, 0x00, 0x00, 0x00
        /*0020*/ 	.byte	0x00, 0x00, 0x00, 0x00


//--------------------- .nv.info._Z25computeNewCentroidsKernelPfPiS_S0_iii --------------------------
	.section	.nv.info._Z25computeNewCentroidsKernelPfPiS_S0_iii,"",@"SHT_CUDA_INFO"
	.sectionflags	@""
	.align	4


	//----- nvinfo : EIATTR_CUDA_API_VERSION
	.align		4
        /*0000*/ 	.byte	0x04, 0x37
        /*0002*/ 	.short	(.L_21 - .L_20)
.L_20:
        /*0004*/ 	.word	0x00000082


	//----- nvinfo : EIATTR_KPARAM_INFO
	.align		4
.L_21:
        /*0008*/ 	.byte	0x04, 0x17
        /*000a*/ 	.short	(.L_23 - .L_22)
.L_22:
        /*000c*/ 	.word	0x00000000
        /*0010*/ 	.short	0x0006
        /*0012*/ 	.short	0x0028
        /*0014*/ 	.byte	0x00, 0xf0, 0x11, 0x00


	//----- nvinfo : EIATTR_KPARAM_INFO
	.align		4
.L_23:
        /*0018*/ 	.byte	0x04, 0x17
        /*001a*/ 	.short	(.L_25 - .L_24)
.L_24:
        /*001c*/ 	.word	0x00000000
        /*0020*/ 	.short	0x0005
        /*0022*/ 	.short	0x0024
        /*0024*/ 	.byte	0x00, 0xf0, 0x11, 0x00


	//----- nvinfo : EIATTR_KPARAM_INFO
	.align		4
.L_25:
        /*0028*/ 	.byte	0x04, 0x17
        /*002a*/ 	.short	(.L_27 - .L_26)
.L_26:
        /*002c*/ 	.word	0x00000000
        /*0030*/ 	.short	0x0004
        /*0032*/ 	.short	0x0020
        /*0034*/ 	.byte	0x00, 0xf0, 0x11, 0x00


	//----- nvinfo : EIATTR_KPARAM_INFO
	.align		4
.L_27:
        /*0038*/ 	.byte	0x04, 0x17
        /*003a*/ 	.short	(.L_29 - .L_28)
.L_28:
        /*003c*/ 	.word	0x00000000
        /*0040*/ 	.short	0x0003
        /*0042*/ 	.short	0x0018
        /*0044*/ 	.byte	0x00, 0xf5, 0x21, 0x00


	//----- nvinfo : EIATTR_KPARAM_INFO
	.align		4
.L_29:
        /*0048*/ 	.byte	0x04, 0x17
        /*004a*/ 	.short	(.L_31 - .L_30)
.L_30:
        /*004c*/ 	.word	0x00000000
        /*0050*/ 	.short	0x0002
        /*0052*/ 	.short	0x0010
        /*0054*/ 	.byte	0x00, 0xf5, 0x21, 0x00


	//----- nvinfo : EIATTR_KPARAM_INFO
	.align		4
.L_31:
        /*0058*/ 	.byte	0x04, 0x17
        /*005a*/ 	.short	(.L_33 - .L_32)
.L_32:
        /*005c*/ 	.word	0x00000000
        /*0060*/ 	.short	0x0001
        /*0062*/ 	.short	0x0008
        /*0064*/ 	.byte	0x00, 0xf5, 0x21, 0x00


	//----- nvinfo : EIATTR_KPARAM_INFO
	.align		4
.L_33:
        /*0068*/ 	.byte	0x04, 0x17
        /*006a*/ 	.short	(.L_35 - .L_34)
.L_34:
        /*006c*/ 	.word	0x00000000
        /*0070*/ 	.short	0x0000
        /*0072*/ 	.short	0x0000
        /*0074*/ 	.byte	0x00, 0xf5, 0x21, 0x00


	//----- nvinfo : EIATTR_SPARSE_MMA_MASK
	.align		4
.L_35:
        /*0078*/ 	.byte	0x03, 0x50
        /*007a*/ 	.short	0x0000


	//----- nvinfo : EIATTR_MAXREG_COUNT
	.align		4
        /*007c*/ 	.byte	0x03, 0x1b
        /*007e*/ 	.short	0x00ff


	//----- nvinfo : EIATTR_MERCURY_ISA_VERSION
	.align		4
        /*0080*/ 	.byte	0x03, 0x5f
        /*0082*/ 	.short	0x0101


	//----- nvinfo : EIATTR_VRC_CTA_INIT_COUNT
	.align		4
        /*0084*/ 	.byte	0x02, 0x4a
	.zero		1
	.zero		1


	//----- nvinfo : EIATTR_EXIT_INSTR_OFFSETS
	.align		4
        /*0088*/ 	.byte	0x04, 0x1c
        /*008a*/ 	.short	(.L_37 - .L_36)


	//   ....[0]....
.L_36:
        /*008c*/ 	.word	0x000000a0


	//   ....[1]....
        /*0090*/ 	.word	0x00000f00


	//   ....[2]....
        /*0094*/ 	.word	0x00000f40


	//----- nvinfo : EIATTR_CRS_STACK_SIZE
	.align		4
.L_37:
        /*0098*/ 	.byte	0x04, 0x1e
        /*009a*/ 	.short	(.L_39 - .L_38)
.L_38:
        /*009c*/ 	.word	0x00000000


	//----- nvinfo : EIATTR_CBANK_PARAM_SIZE
	.align		4
.L_39:
        /*00a0*/ 	.byte	0x03, 0x19
        /*00a2*/ 	.short	0x002c


	//----- nvinfo : EIATTR_PARAM_CBANK
	.align		4
        /*00a4*/ 	.byte	0x04, 0x0a
        /*00a6*/ 	.short	(.L_41 - .L_40)
	.align		4
.L_40:
        /*00a8*/ 	.word	index@(.nv.constant0._Z25computeNewCentroidsKernelPfPiS_S0_iii)
        /*00ac*/ 	.short	0x0380
        /*00ae*/ 	.short	0x002c


	//----- nvinfo : EIATTR_SW_WAR
	.align		4
.L_41:
        /*00b0*/ 	.byte	0x04, 0x36
        /*00b2*/ 	.short	(.L_43 - .L_42)
.L_42:
        /*00b4*/ 	.word	0x00000008
.L_43:


//--------------------- .nv.info._Z26findClosestCentroidHighDimPfS_Piiii --------------------------
	.section	.nv.info._Z26findClosestCentroidHighDimPfS_Piiii,"",@"SHT_CUDA_INFO"
	.sectionflags	@""
	.align	4


	//----- nvinfo : EIATTR_CUDA_API_VERSION
	.align		4
        /*0000*/ 	.byte	0x04, 0x37
        /*0002*/ 	.short	(.L_45 - .L_44)
.L_44:
        /*0004*/ 	.word	0x00000082


	//----- nvinfo : EIATTR_KPARAM_INFO
	.align		4
.L_45:
        /*0008*/ 	.byte	0x04, 0x17
        /*000a*/ 	.short	(.L_47 - .L_46)
.L_46:
        /*000c*/ 	.word	0x00000000
        /*0010*/ 	.short	0x0005
        /*0012*/ 	.short	0x0020
        /*0014*/ 	.byte	0x00, 0xf0, 0x11, 0x00


	//----- nvinfo : EIATTR_KPARAM_INFO
	.align		4
.L_47:
        /*0018*/ 	.byte	0x04, 0x17
        /*001a*/ 	.short	(.L_49 - .L_48)
.L_48:
        /*001c*/ 	.word	0x00000000
        /*0020*/ 	.short	0x0004
        /*0022*/ 	.short	0x001c
        /*0024*/ 	.byte	0x00, 0xf0, 0x11, 0x00


	//----- nvinfo : EIATTR_KPARAM_INFO
	.align		4
.L_49:
        /*0028*/ 	.byte	0x04, 0x17
        /*002a*/ 	.short	(.L_51 - .L_50)
.L_50:
        /*002c*/ 	.word	0x00000000
        /*0030*/ 	.short	0x0003
        /*0032*/ 	.short	0x0018
        /*0034*/ 	.byte	0x00, 0xf0, 0x11, 0x00


	//----- nvinfo : EIATTR_KPARAM_INFO
	.align		4
.L_51:
        /*0038*/ 	.byte	0x04, 0x17
        /*003a*/ 	.short	(.L_53 - .L_52)
.L_52:
        /*003c*/ 	.word	0x00000000
        /*0040*/ 	.short	0x0002
        /*0042*/ 	.short	0x0010
        /*0044*/ 	.byte	0x00, 0xf5, 0x21, 0x00


	//----- nvinfo : EIATTR_KPARAM_INFO
	.align		4
.L_53:
        /*0048*/ 	.byte	0x04, 0x17
        /*004a*/ 	.short	(.L_55 - .L_54)
.L_54:
        /*004c*/ 	.word	0x00000000
        /*0050*/ 	.short	0x0001
        /*0052*/ 	.short	0x0008
        /*0054*/ 	.byte	0x00, 0xf5, 0x21, 0x00


	//----- nvinfo : EIATTR_KPARAM_INFO
	.align		4
.L_55:
        /*0058*/ 	.byte	0x04, 0x17
        /*005a*/ 	.short	(.L_57 - .L_56)
.L_56:
        /*005c*/ 	.word	0x00000000
        /*0060*/ 	.short	0x0000
        /*0062*/ 	.short	0x0000
        /*0064*/ 	.byte	0x00, 0xf5, 0x21, 0x00


	//----- nvinfo : EIATTR_SPARSE_MMA_MASK
	.align		4
.L_57:
        /*0068*/ 	.byte	0x03, 0x50
        /*006a*/ 	.short	0x0000


	//----- nvinfo : EIATTR_MAXREG_COUNT
	.align		4
        /*006c*/ 	.byte	0x03, 0x1b
        /*006e*/ 	.short	0x00ff


	//----- nvinfo : EIATTR_NUM_BARRIERS
	.align		4
        /*0070*/ 	.byte	0x02, 0x4c
        /*0072*/ 	.byte	0x01
	.zero		1


	//----- nvinfo : EIATTR_MERCURY_ISA_VERSION
	.align		4
        /*0074*/ 	.byte	0x03, 0x5f
        /*0076*/ 	.short	0x0101


	//----- nvinfo : EIATTR_VRC_CTA_INIT_COUNT
	.align		4
        /*0078*/ 	.byte	0x02, 0x4a
	.zero		1
	.zero		1


	//----- nvinfo : EIATTR_EXIT_INSTR_OFFSETS
	.align		4
        /*007c*/ 	.byte	0x04, 0x1c
        /*007e*/ 	.short	(.L_59 - .L_58)


	//   ....[0]....
.L_58:
        /*0080*/ 	.word	0x00000060


	//   ....[1]....
        /*0084*/ 	.word	0x00000260


	//   ....[2]....
        /*0088*/ 	.word	0x00001080


	//----- nvinfo : EIATTR_CRS_STACK_SIZE
	.align		4
.L_59:
        /*008c*/ 	.byte	0x04, 0x1e
        /*008e*/ 	.short	(.L_61 - .L_60)
.L_60:
        /*0090*/ 	.word	0x00000000


	//----- nvinfo : EIATTR_CBANK_PARAM_SIZE
	.align		4
.L_61:
        /*0094*/ 	.byte	0x03, 0x19
        /*0096*/ 	.short	0x0024


	//----- nvinfo : EIATTR_PARAM_CBANK
	.align		4
        /*0098*/ 	.byte	0x04, 0x0a
        /*009a*/ 	.short	(.L_63 - .L_62)
	.align		4
.L_62:
        /*009c*/ 	.word	index@(.nv.constant0._Z26findClosestCentroidHighDimPfS_Piiii)
        /*00a0*/ 	.short	0x0380
        /*00a2*/ 	.short	0x0024


	//----- nvinfo : EIATTR_SW_WAR
	.align		4
.L_63:
        /*00a4*/ 	.byte	0x04, 0x36
        /*00a6*/ 	.short	(.L_65 - .L_64)
.L_64:
        /*00a8*/ 	.word	0x00000008
.L_65:


//--------------------- .nv.info._Z25findClosestCentroidLowDimPfS_Piiii --------------------------
	.section	.nv.info._Z25findClosestCentroidLowDimPfS_Piiii,"",@"SHT_CUDA_INFO"
	.sectionflags	@""
	.align	4


	//----- nvinfo : EIATTR_CUDA_API_VERSION
	.align		4
        /*0000*/ 	.byte	0x04, 0x37
        /*0002*/ 	.short	(.L_67 - .L_66)
.L_66:
        /*0004*/ 	.word	0x00000082


	//----- nvinfo : EIATTR_KPARAM_INFO
	.align		4
.L_67:
        /*0008*/ 	.byte	0x04, 0x17
        /*000a*/ 	.short	(.L_69 - .L_68)
.L_68:
        /*000c*/ 	.word	0x00000000
        /*0010*/ 	.short	0x0005
        /*0012*/ 	.short	0x0020
        /*0014*/ 	.byte	0x00, 0xf0, 0x11, 0x00


	//----- nvinfo : EIATTR_KPARAM_INFO
	.align		4
.L_69:
        /*0018*/ 	.byte	0x04, 0x17
        /*001a*/ 	.short	(.L_71 - .L_70)
.L_70:
        /*001c*/ 	.word	0x00000000
        /*0020*/ 	.short	0x0004
        /*0022*/ 	.short	0x001c
        /*0024*/ 	.byte	0x00, 0xf0, 0x11, 0x00


	//----- nvinfo : EIATTR_KPARAM_INFO
	.align		4
.L_71:
        /*0028*/ 	.byte	0x04, 0x17
        /*002a*/ 	.short	(.L_73 - .L_72)
.L_72:
        /*002c*/ 	.word	0x00000000
        /*0030*/ 	.short	0x0003
        /*0032*/ 	.short	0x0018
        /*0034*/ 	.byte	0x00, 0xf0, 0x11, 0x00


	//----- nvinfo : EIATTR_KPARAM_INFO
	.align		4
.L_73:
        /*0038*/ 	.byte	0x04, 0x17
        /*003a*/ 	.short	(.L_75 - .L_74)
.L_74:
        /*003c*/ 	.word	0x00000000
        /*0040*/ 	.short	0x0002
        /*0042*/ 	.short	0x0010
        /*0044*/ 	.byte	0x00, 0xf5, 0x21, 0x00


	//----- nvinfo : EIATTR_KPARAM_INFO
	.align		4
.L_75:
        /*0048*/ 	.byte	0x04, 0x17
        /*004a*/ 	.short	(.L_77 - .L_76)
.L_76:
        /*004c*/ 	.word	0x00000000
        /*0050*/ 	.short	0x0001
        /*0052*/ 	.short	0x0008
        /*0054*/ 	.byte	0x00, 0xf5, 0x21, 0x00


	//----- nvinfo : EIATTR_KPARAM_INFO
	.align		4
.L_77:
        /*0058*/ 	.byte	0x04, 0x17
        /*005a*/ 	.short	(.L_79 - .L_78)
.L_78:
        /*005c*/ 	.word	0x00000000
        /*0060*/ 	.short	0x0000
        /*0062*/ 	.short	0x0000
        /*0064*/ 	.byte	0x00, 0xf5, 0x21, 0x00


	//----- nvinfo : EIATTR_SPARSE_MMA_MASK
	.align		4
.L_79:
        /*0068*/ 	.byte	0x03, 0x50
        /*006a*/ 	.short	0x0000


	//----- nvinfo : EIATTR_MAXREG_COUNT
	.align		4
        /*006c*/ 	.byte	0x03, 0x1b
        /*006e*/ 	.short	0x00ff


	//----- nvinfo : EIATTR_MERCURY_ISA_VERSION
	.align		4
        /*0070*/ 	.byte	0x03, 0x5f
        /*0072*/ 	.short	0x0101


	//----- nvinfo : EIATTR_VRC_CTA_INIT_COUNT
	.align		4
        /*0074*/ 	.byte	0x02, 0x4a
	.zero		1
	.zero		1


	//----- nvinfo : EIATTR_EXIT_INSTR_OFFSETS
	.align		4
        /*0078*/ 	.byte	0x04, 0x1c
        /*007a*/ 	.short	(.L_81 - .L_80)


	//   ....[0]....
.L_80:
        /*007c*/ 	.word	0x00000080


	//   ....[1]....
        /*0080*/ 	.word	0x00001650


	//----- nvinfo : EIATTR_CBANK_PARAM_SIZE
	.align		4
.L_81:
        /*0084*/ 	.byte	0x03, 0x19
        /*0086*/ 	.short	0x0024


	//----- nvinfo : EIATTR_PARAM_CBANK
	.align		4
        /*0088*/ 	.byte	0x04, 0x0a
        /*008a*/ 	.short	(.L_83 - .L_82)
	.align		4
.L_82:
        /*008c*/ 	.word	index@(.nv.constant0._Z25findClosestCentroidLowDimPfS_Piiii)
        /*0090*/ 	.short	0x0380
        /*0092*/ 	.short	0x0024


	//----- nvinfo : EIATTR_SW_WAR
	.align		4
.L_83:
        /*0094*/ 	.byte	0x04, 0x36
        /*0096*/ 	.short	(.L_85 - .L_84)
.L_84:
        /*0098*/ 	.word	0x00000008
.L_85:


//--------------------- .nv.callgraph             --------------------------
	.section	.nv.callgraph,"",@"SHT_CUDA_CALLGRAPH"
	.align	4
	.sectionentsize	8
	.align		4
        /*0000*/ 	.word	0x00000000
	.align		4
        /*0004*/ 	.word	0xffffffff
	.align		4
        /*0008*/ 	.word	0x00000000
	.align		4
        /*000c*/ 	.word	0xfffffffe
	.align		4
        /*0010*/ 	.word	0x00000000
	.align		4
        /*0014*/ 	.word	0xfffffffd
	.align		4
        /*0018*/ 	.word	0x00000000
	.align		4
        /*001c*/ 	.word	0xfffffffc


//--------------------- .text._Z25computeNewCentroidsKernelPfPiS_S0_iii --------------------------
	.section	.text._Z25computeNewCentroidsKernelPfPiS_S0_iii,"ax",@progbits
	.align	128
        .global         _Z25computeNewCentroidsKernelPfPiS_S0_iii
        .type           _Z25computeNewCentroidsKernelPfPiS_S0_iii,@function
        .size           _Z25computeNewCentroidsKernelPfPiS_S0_iii,(.L_x_62 - _Z25computeNewCentroidsKernelPfPiS_S0_iii)
        .other          _Z25computeNewCentroidsKernelPfPiS_S0_iii,@"STO_CUDA_ENTRY STV_DEFAULT"
_Z25computeNewCentroidsKernelPfPiS_S0_iii:
.text._Z25computeNewCentroidsKernelPfPiS_S0_iii:
[----:B------:R-:W-:Y:S01]  /*0000*/  LDC R1, c[0x0][0x37c] ;  /* 0x0000df00ff017b82 */ /* 0x000fe20000000800 */
[----:B------:R-:W0:Y:S07]  /*0010*/  S2R R3, SR_TID.X ;  /* 0x0000000000037919 */ /* 0x000e2e0000002100 */
[----:B------:R-:W0:Y:S01]  /*0020*/  S2UR UR4, SR_CTAID.X ;  /* 0x00000000000479c3 */ /* 0x000e220000002500 */
[----:B------:R-:W1:Y:S01]  /*0030*/  LDCU UR6, c[0x0][0x3a4] ;  /* 0x00007480ff0677ac */ /* 0x000e620008000800 */
[----:B------:R-:W2:Y:S06]  /*0040*/  LDCU UR5, c[0x0][0x3a8] ;  /* 0x00007500ff0577ac */ /* 0x000eac0008000800 */
[----:B------:R-:W0:Y:S01]  /*0050*/  LDC R2, c[0x0][0x360] ;  /* 0x0000d800ff027b82 */ /* 0x000e220000000800 */
[----:B-1----:R-:W-:-:S02]  /*0060*/  IMAD.U32 R13, RZ, RZ, UR6 ;  /* 0x00000006ff0d7e24 */ /* 0x002fc4000f8e00ff */
[----:B0-----:R-:W-:Y:S02]  /*0070*/  IMAD R2, R2, UR4, R3 ;  /* 0x0000000402027c24 */ /* 0x001fe4000f8e0203 */
[----:B--2---:R-:W-:-:S05]  /*0080*/  IMAD R3, R13, UR5, RZ ;  /* 0x000000050d037c24 */ /* 0x004fca000f8e02ff */
[----:B------:R-:W-:-:S13]  /*0090*/  ISETP.GE.AND P0, PT, R2, R3, PT ;  /* 0x000000030200720c */ /* 0x000fda0003f06270 */
[----:B------:R-:W-:Y:S05]  /*00a0*/  @P0 EXIT ;  /* 0x000000000000094d */ /* 0x000fea0003800000 */
[----:B------:R-:W-:Y:S01]  /*00b0*/  IABS R7, R13 ;  /* 0x0000000d00077213 */ /* 0x000fe20000000000 */
[----:B------:R-:W0:Y:S03]  /*00c0*/  LDCU UR4, c[0x0][0x3a0] ;  /* 0x00007400ff0477ac */ /* 0x000e260008000800 */
[----:B------:R-:W1:Y:S01]  /*00d0*/  I2F.RP R0, R7 ;  /* 0x0000000700007306 */ /* 0x000e620000209400 */
[----:B------:R-:W2:Y:S07]  /*00e0*/  LDCU.64 UR10, c[0x0][0x358] ;  /* 0x00006b00ff0a77ac */ /* 0x000eae0008000a00 */
[----:B-1----:R-:W1:Y:S01]  /*00f0*/  MUFU.RCP R0, R0 ;  /* 0x0000000000007308 */ /* 0x002e620000001000 */
[----:B0-----:R-:W-:Y:S01]  /*0100*/  UISETP.GE.AND UP0, UPT, UR4, 0x1, UPT ;  /* 0x000000010400788c */ /* 0x001fe2000bf06270 */
[----:B-1----:R-:W-:-:S06]  /*0110*/  VIADD R4, R0, 0xffffffe ;  /* 0x0ffffffe00047836 */ /* 0x002fcc0000000000 */
[----:B------:R0:W1:Y:S02]  /*0120*/  F2I.FTZ.U32.TRUNC.NTZ R5, R4 ;  /* 0x0000000400057305 */ /* 0x000064000021f000 */
[----:B0-----:R-:W-:Y:S01]  /*0130*/  IMAD.MOV.U32 R4, RZ, RZ, RZ ;  /* 0x000000ffff047224 */ /* 0x001fe200078e00ff */
[----:B-1----:R-:W-:-:S05]  /*0140*/  IADD3 R6, PT, PT, RZ, -R5, RZ ;  /* 0x80000005ff067210 */ /* 0x002fca0007ffe0ff */
[----:B------:R-:W-:Y:S01]  /*0150*/  IMAD R3, R6, R7, RZ ;  /* 0x0000000706037224 */ /* 0x000fe200078e02ff */
[----:B------:R-:W-:-:S03]  /*0160*/  IABS R6, R2 ;  /* 0x0000000200067213 */ /* 0x000fc60000000000 */
[----:B------:R-:W-:-:S06]  /*0170*/  IMAD.HI.U32 R5, R5, R3, R4 ;  /* 0x0000000305057227 */ /* 0x000fcc00078e0004 */
[----:B------:R-:W-:-:S04]  /*0180*/  IMAD.HI.U32 R3, R5, R6, RZ ;  /* 0x0000000605037227 */ /* 0x000fc800078e00ff */
[----:B------:R-:W-:Y:S02]  /*0190*/  IMAD.MOV R0, RZ, RZ, -R3 ;  /* 0x000000ffff007224 */ /* 0x000fe400078e0a03 */
[----:B------:R-:W-:Y:S02]  /*01a0*/  IMAD.MOV.U32 R5, RZ, RZ, RZ ;  /* 0x000000ffff057224 */ /* 0x000fe400078e00ff */
[----:B------:R-:W-:-:S05]  /*01b0*/  IMAD R0, R7, R0, R6 ;  /* 0x0000000007007224 */ /* 0x000fca00078e0206 */
[----:B------:R-:W-:-:S13]  /*01c0*/  ISETP.GT.U32.AND P1, PT, R7, R0, PT ;  /* 0x000000000700720c */ /* 0x000fda0003f24070 */
[-C--:B------:R-:W-:Y:S01]  /*01d0*/  @!P1 IADD3 R0, PT, PT, R0, -R7.reuse, RZ ;  /* 0x8000000700009210 */ /* 0x080fe20007ffe0ff */
[----:B------:R-:W-:Y:S01]  /*01e0*/  @!P1 VIADD R3, R3, 0x1 ;  /* 0x0000000103039836 */ /* 0x000fe20000000000 */
[----:B------:R-:W-:Y:S02]  /*01f0*/  ISETP.NE.AND P1, PT, R13, RZ, PT ;  /* 0x000000ff0d00720c */ /* 0x000fe40003f25270 */
[----:B------:R-:W-:Y:S02]  /*0200*/  ISETP.GE.U32.AND P0, PT, R0, R7, PT ;  /* 0x000000070000720c */ /* 0x000fe40003f06070 */
[----:B------:R-:W-:-:S04]  /*0210*/  LOP3.LUT R0, R2, R13, RZ, 0x3c, !PT ;  /* 0x0000000d02007212 */ /* 0x000fc800078e3cff */
[----:B------:R-:W-:-:S07]  /*0220*/  ISETP.GE.AND P2, PT, R0, RZ, PT ;  /* 0x000000ff0000720c */ /* 0x000fce0003f46270 */
[----:B------:R-:W-:-:S06]  /*0230*/  @P0 VIADD R3, R3, 0x1 ;  /* 0x0000000103030836 */ /* 0x000fcc0000000000 */
[----:B------:R-:W-:Y:S02]  /*0240*/  @!P2 IADD3 R3, PT, PT, -R3, RZ, RZ ;  /* 0x000000ff0303a210 */ /* 0x000fe40007ffe1ff */
[----:B------:R-:W-:-:S05]  /*0250*/  @!P1 LOP3.LUT R3, RZ, R13, RZ, 0x33, !PT ;  /* 0x0000000dff039212 */ /* 0x000fca00078e33ff */
[----:B------:R-:W-:-:S04]  /*0260*/  IMAD.MOV R6, RZ, RZ, -R3 ;  /* 0x000000ffff067224 */ /* 0x000fc800078e0a03 */
[----:B------:R-:W-:Y:S01]  /*0270*/  IMAD R6, R13, R6, R2 ;  /* 0x000000060d067224 */ /* 0x000fe200078e0202 */
[----:B--2---:R-:W-:Y:S06]  /*0280*/  BRA.U !UP0, `(.L_x_0) ;  /* 0x0000000908c47547 */ /* 0x004fec000b800000 */
[----:B------:R-:W-:Y:S01]  /*0290*/  UISETP.GE.U32.AND UP1, UPT, UR4, 0x8, UPT ;  /* 0x000000080400788c */ /* 0x000fe2000bf26070 */
[----:B------:R-:W-:Y:S01]  /*02a0*/  HFMA2 R7, -RZ, RZ, 0, 0 ;  /* 0x00000000ff077431 */ /* 0x000fe200000001ff */
[----:B------:R-:W-:Y:S01]  /*02b0*/  ULOP3.LUT UR8, UR4, 0x7, URZ, 0xc0, !UPT ;  /* 0x0000000704087892 */ /* 0x000fe2000f8ec0ff */
[----:B------:R-:W-:-:S03]  /*02c0*/  CS2R R4, SRZ ;  /* 0x0000000000047805 */ /* 0x000fc6000001ff00 */
[----:B------:R-:W-:-:S03]  /*02d0*/  UISETP.NE.AND UP0, UPT, UR8, URZ, UPT ;  /* 0x000000ff0800728c */ /* 0x000fc6000bf05270 */
[----:B------:R-:W-:Y:S08]  /*02e0*/  BRA.U !UP1, `(.L_x_1) ;  /* 0x0000000509607547 */ /* 0x000ff0000b800000 */
[----:B------:R-:W0:Y:S01]  /*02f0*/  LDCU.64 UR6, c[0x0][0x388] ;  /* 0x00007100ff0677ac */ /* 0x000e220008000a00 */
[----:B------:R-:W1:Y:S01]  /*0300*/  LDC R8, c[0x0][0x3a4] ;  /* 0x0000e900ff087b82 */ /* 0x000e620000000800 */
[C-C-:B------:R-:W-:Y:S01]  /*0310*/  IMAD R9, R13.reuse, 0x7, R6.reuse ;  /* 0x000000070d097824 */ /* 0x140fe200078e0206 */
[CC--:B------:R-:W-:Y:S01]  /*0320*/  LEA R20, R13.reuse, R6.reuse, 0x1 ;  /* 0x000000060d147211 */ /* 0x0c0fe200078e08ff */
[----:B------:R-:W-:Y:S01]  /*0330*/  ULOP3.LUT UR4, UR4, 0x7ffffff8, URZ, 0xc0, !UPT ;  /* 0x7ffffff804047892 */ /* 0x000fe2000f8ec0ff */
[C-C-:B------:R-:W-:Y:S01]  /*0340*/  IMAD R10, R13.reuse, 0x6, R6.reuse ;  /* 0x000000060d0a7824 */ /* 0x140fe200078e0206 */
[----:B------:R-:W-:Y:S01]  /*0350*/  CS2R R4, SRZ ;  /* 0x0000000000047805 */ /* 0x000fe2000001ff00 */
[C-C-:B------:R-:W-:Y:S01]  /*0360*/  IMAD R11, R13.reuse, 0x5, R6.reuse ;  /* 0x000000050d0b7824 */ /* 0x140fe200078e0206 */
[----:B------:R-:W-:Y:S01]  /*0370*/  MOV R23, R6 ;  /* 0x0000000600177202 */ /* 0x000fe20000000f00 */
[C-C-:B------:R-:W-:Y:S02]  /*0380*/  IMAD R18, R13.reuse, 0x4, R6.reuse ;  /* 0x000000040d127824 */ /* 0x140fe400078e0206 */
[----:B------:R-:W-:-:S02]  /*0390*/  IMAD R19, R13, 0x3, R6 ;  /* 0x000000030d137824 */ /* 0x000fc400078e0206 */
[----:B------:R-:W-:Y:S02]  /*03a0*/  IMAD.IADD R21, R6, 0x1, R13 ;  /* 0x0000000106157824 */ /* 0x000fe400078e020d */
[----:B------:R-:W-:Y:S01]  /*03b0*/  IMAD.U32 R7, RZ, RZ, UR4 ;  /* 0x00000004ff077e24 */ /* 0x000fe2000f8e00ff */
[----:B0-----:R-:W-:-:S04]  /*03c0*/  UIADD3 UR5, UP1, UPT, UR6, 0x10, URZ ;  /* 0x0000001006057890 */ /* 0x001fc8000ff3e0ff */
[----:B------:R-:W-:Y:S02]  /*03d0*/  UIADD3.X UR6, UPT, UPT, URZ, UR7, URZ, UP1, !UPT ;  /* 0x00000007ff067290 */ /* 0x000fe40008ffe4ff */
[----:B------:R-:W-:Y:S01]  /*03e0*/  MOV R14, UR5 ;  /* 0x00000005000e7c02 */ /* 0x000fe20008000f00 */
[----:B------:R-:W-:-:S03]  /*03f0*/  UIADD3 UR7, UPT, UPT, -UR4, URZ, URZ ;  /* 0x000000ff04077290 */ /* 0x000fc6000fffe1ff */
[----:B------:R-:W-:-:S09]  /*0400*/  IMAD.U32 R15, RZ, RZ, UR6 ;  /* 0x00000006ff0f7e24 */ /* 0x000fd2000f8e00ff */
.L_x_2:
[----:B------:R-:W2:Y:S04]  /*0410*/  LDG.E R0, desc[UR10][R14.64+-0x10] ;  /* 0xfffff00a0e007981 */ /* 0x000ea8000c1e1900 */
[----:B------:R-:W3:Y:S04]  /*0420*/  LDG.E R24, desc[UR10][R14.64+-0xc] ;  /* 0xfffff40a0e187981 */ /* 0x000ee8000c1e1900 */
[----:B------:R-:W4:Y:S04]  /*0430*/  LDG.E R22, desc[UR10][R14.64+0x4] ;  /* 0x0000040a0e167981 */ /* 0x000f28000c1e1900 */
[----:B------:R-:W5:Y:S04]  /*0440*/  LDG.E R17, desc[UR10][R14.64+-0x8] ;  /* 0xfffff80a0e117981 */ /* 0x000f68000c1e1900 */
[----:B------:R-:W5:Y:S04]  /*0450*/  LDG.E R28, desc[UR10][R14.64+-0x4] ;  /* 0xfffffc0a0e1c7981 */ /* 0x000f68000c1e1900 */
[----:B------:R-:W5:Y:S01]  /*0460*/  LDG.E R16, desc[UR10][R14.64+0xc] ;  /* 0x00000c0a0e107981 */ /* 0x000f62000c1e1900 */
[----:B--2---:R-:W-:-:S03]  /*0470*/  ISETP.NE.AND P6, PT, R0, R3, PT ;  /* 0x000000030000720c */ /* 0x004fc60003fc5270 */
[----:B------:R-:W2:Y:S10]  /*0480*/  LDG.E R0, desc[UR10][R14.64] ;  /* 0x0000000a0e007981 */ /* 0x000eb4000c1e1900 */
[----:B------:R-:W0:Y:S02]  /*0490*/  @!P6 LDC.64 R12, c[0x0][0x380] ;  /* 0x0000e000ff0ceb82 */ /* 0x000e240000000a00 */
[----:B0-----:R-:W-:-:S02]  /*04a0*/  @!P6 IMAD.WIDE R26, R23, 0x4, R12 ;  /* 0x00000004171ae825 */ /* 0x001fc400078e020c */
[----:B------:R-:W2:Y:S04]  /*04b0*/  LDG.E R12, desc[UR10][R14.64+0x8] ;  /* 0x0000080a0e0c7981 */ /* 0x000ea8000c1e1900 */
[----:B------:R-:W2:Y:S01]  /*04c0*/  @!P6 LDG.E R26, desc[UR10][R26.64] ;  /* 0x0000000a1a1ae981 */ /* 0x000ea2000c1e1900 */
[-C--:B---3--:R-:W-:Y:S02]  /*04d0*/  ISETP.NE.AND P0, PT, R24, R3.reuse, PT ;  /* 0x000000031800720c */ /* 0x088fe40003f05270 */
[-C--:B----4-:R-:W-:Y:S02]  /*04e0*/  ISETP.NE.AND P4, PT, R22, R3.reuse, PT ;  /* 0x000000031600720c */ /* 0x090fe40003f85270 */
[----:B-----5:R-:W-:-:S09]  /*04f0*/  ISETP.NE.AND P1, PT, R17, R3, PT ;  /* 0x000000031100720c */ /* 0x020fd20003f25270 */
[----:B------:R-:W0:Y:S01]  /*0500*/  @!P0 LDC.64 R24, c[0x0][0x380] ;  /* 0x0000e000ff188b82 */ /* 0x000e220000000a00 */
[----:B------:R-:W-:-:S07]  /*0510*/  ISETP.NE.AND P2, PT, R28, R3, PT ;  /* 0x000000031c00720c */ /* 0x000fce0003f45270 */
[----:B------:R-:W3:Y:S01]  /*0520*/  @!P1 LDC.64 R28, c[0x0][0x380] ;  /* 0x0000e000ff1c9b82 */ /* 0x000ee20000000a00 */
[----:B------:R-:W-:Y:S01]  /*0530*/  @!P6 IADD3 R4, PT, PT, R4, 0x1, RZ ;  /* 0x000000010404e810 */ /* 0x000fe20007ffe0ff */
[----:B0-----:R-:W-:-:S04]  /*0540*/  @!P0 IMAD.WIDE R24, R21, 0x4, R24 ;  /* 0x0000000415188825 */ /* 0x001fc800078e0218 */
[----:B---3--:R-:W-:-:S06]  /*0550*/  @!P1 IMAD.WIDE R28, R20, 0x4, R28 ;  /* 0x00000004141c9825 */ /* 0x008fcc00078e021c */
[----:B------:R-:W3:Y:S01]  /*0560*/  @!P1 LDG.E R28, desc[UR10][R28.64] ;  /* 0x0000000a1c1c9981 */ /* 0x000ee2000c1e1900 */
[----:B--2---:R-:W-:-:S03]  /*0570*/  ISETP.NE.AND P3, PT, R0, R3, PT ;  /* 0x000000030000720c */ /* 0x004fc60003f65270 */
[----:B------:R0:W2:Y:S10]  /*0580*/  @!P0 LDG.E R0, desc[UR10][R24.64] ;  /* 0x0000000a18008981 */ /* 0x0000b4000c1e1900 */
[----:B0-----:R-:W0:Y:S01]  /*0590*/  @!P3 LDC.64 R24, c[0x0][0x380] ;  /* 0x0000e000ff18bb82 */ /* 0x001e220000000a00 */
[----:B------:R-:W-:-:S07]  /*05a0*/  ISETP.NE.AND P5, PT, R12, R3, PT ;  /* 0x000000030c00720c */ /* 0x000fce0003fa5270 */
[----:B------:R-:W4:Y:S01]  /*05b0*/  @!P4 LDC.64 R12, c[0x0][0x380] ;  /* 0x0000e000ff0ccb82 */ /* 0x000f220000000a00 */
[----:B------:R-:W-:Y:S01]  /*05c0*/  @!P6 FADD R5, R5, R26 ;  /* 0x0000001a0505e221 */ /* 0x000fe20000000000 */
[----:B------:R-:W-:-:S06]  /*05d0*/  ISETP.NE.AND P6, PT, R16, R3, PT ;  /* 0x000000031000720c */ /* 0x000fcc0003fc5270 */
[----:B------:R-:W5:Y:S08]  /*05e0*/  @!P2 LDC.64 R26, c[0x0][0x380] ;  /* 0x0000e000ff1aab82 */ /* 0x000f700000000a00 */
[----:B------:R-:W1:Y:S01]  /*05f0*/  @!P5 LDC.64 R16, c[0x0][0x380] ;  /* 0x0000e000ff10db82 */ /* 0x000e620000000a00 */
[----:B----4-:R-:W-:-:S05]  /*0600*/  @!P4 IMAD.WIDE R12, R11, 0x4, R12 ;  /* 0x000000040b0cc825 */ /* 0x010fca00078e020c */
[----:B------:R4:W3:Y:S01]  /*0610*/  @!P4 LDG.E R22, desc[UR10][R12.64] ;  /* 0x0000000a0c16c981 */ /* 0x0008e2000c1e1900 */
[----:B-----5:R-:W-:-:S04]  /*0620*/  @!P2 IMAD.WIDE R26, R19, 0x4, R26 ;  /* 0x00000004131aa825 */ /* 0x020fc800078e021a */
[----:B0-----:R-:W-:Y:S02]  /*0630*/  @!P3 IMAD.WIDE R24, R18, 0x4, R24 ;  /* 0x000000041218b825 */ /* 0x001fe400078e0218 */
[----:B------:R-:W5:Y:S01]  /*0640*/  @!P2 LDG.E R26, desc[UR10][R26.64] ;  /* 0x0000000a1a1aa981 */ /* 0x000f62000c1e1900 */
[----:B----4-:R-:W0:Y:S01]  /*0650*/  @!P6 LDC.64 R12, c[0x0][0x380] ;  /* 0x0000e000ff0ceb82 */ /* 0x010e220000000a00 */
[----:B-1----:R-:W-:Y:S02]  /*0660*/  @!P5 IMAD.WIDE R16, R10, 0x4, R16 ;  /* 0x000000040a10d825 */ /* 0x002fe400078e0210 */
[----:B------:R-:W4:Y:S04]  /*0670*/  @!P3 LDG.E R24, desc[UR10][R24.64] ;  /* 0x0000000a1818b981 */ /* 0x000f28000c1e1900 */
[----:B------:R-:W4:Y:S01]  /*0680*/  @!P5 LDG.E R16, desc[UR10][R16.64] ;  /* 0x0000000a1010d981 */ /* 0x000f22000c1e1900 */
[----:B0-----:R-:W-:-:S05]  /*0690*/  @!P6 IMAD.WIDE R12, R9, 0x4, R12 ;  /* 0x00000004090ce825 */ /* 0x001fca00078e020c */
[----:B------:R0:W4:Y:S01]  /*06a0*/  @!P6 LDG.E R29, desc[UR10][R12.64] ;  /* 0x0000000a0c1de981 */ /* 0x000122000c1e1900 */
[----:B------:R-:W-:-:S05]  /*06b0*/  @!P0 VIADD R4, R4, 0x1 ;  /* 0x0000000104048836 */ /* 0x000fca0000000000 */
[----:B------:R-:W-:Y:S01]  /*06c0*/  @!P1 IADD3 R4, PT, PT, R4, 0x1, RZ ;  /* 0x0000000104049810 */ /* 0x000fe20007ffe0ff */
[----:B------:R-:W-:-:S03]  /*06d0*/  UIADD3 UR7, UPT, UPT, UR7, 0x8, URZ ;  /* 0x0000000807077890 */ /* 0x000fc6000fffe0ff */
[----:B------:R-:W-:Y:S01]  /*06e0*/  @!P2 IADD3 R4, PT, PT, R4, 0x1, RZ ;  /* 0x000000010404a810 */ /* 0x000fe20007ffe0ff */
[----:B------:R-:W-:-:S03]  /*06f0*/  UISETP.NE.AND UP1, UPT, UR7, URZ, UPT ;  /* 0x000000ff0700728c */ /* 0x000fc6000bf25270 */
[----:B------:R-:W-:Y:S01]  /*0700*/  @!P3 IADD3 R4, PT, PT, R4, 0x1, RZ ;  /* 0x000000010404b810 */ /* 0x000fe20007ffe0ff */
[----:B0-----:R-:W-:-:S04]  /*0710*/  IMAD.MOV.U32 R13, RZ, RZ, R8 ;  /* 0x000000ffff0d7224 */ /* 0x001fc800078e0008 */
[----:B------:R-:W-:-:S04]  /*0720*/  @!P4 VIADD R4, R4, 0x1 ;  /* 0x000000010404c836 */ /* 0x000fc80000000000 */
[----:B------:R-:W-:Y:S01]  /*0730*/  @!P5 VIADD R4, R4, 0x1 ;  /* 0x000000010404d836 */ /* 0x000fe20000000000 */
[C---:B------:R-:W-:Y:S01]  /*0740*/  LEA R21, R13.reuse, R21, 0x3 ;  /* 0x000000150d157211 */ /* 0x040fe200078e18ff */
[C---:B------:R-:W-:Y:S01]  /*0750*/  IMAD R23, R13.reuse, 0x8, R23 ;  /* 0x000000080d177824 */ /* 0x040fe200078e0217 */
[C---:B------:R-:W-:Y:S01]  /*0760*/  LEA R20, R13.reuse, R20, 0x3 ;  /* 0x000000140d147211 */ /* 0x040fe200078e18ff */
[C---:B------:R-:W-:Y:S01]  /*0770*/  IMAD R19, R13.reuse, 0x8, R19 ;  /* 0x000000080d137824 */ /* 0x040fe200078e0213 */
[C---:B------:R-:W-:Y:S01]  /*0780*/  LEA R18, R13.reuse, R18, 0x3 ;  /* 0x000000120d127211 */ /* 0x040fe200078e18ff */
[C---:B------:R-:W-:Y:S01]  /*0790*/  IMAD R10, R13.reuse, 0x8, R10 ;  /* 0x000000080d0a7824 */ /* 0x040fe200078e020a */
[C---:B------:R-:W-:Y:S01]  /*07a0*/  LEA R11, R13.reuse, R11, 0x3 ;  /* 0x0000000b0d0b7211 */ /* 0x040fe200078e18ff */
[----:B------:R-:W-:Y:S01]  /*07b0*/  @!P6 VIADD R4, R4, 0x1 ;  /* 0x000000010404e836 */ /* 0x000fe20000000000 */
[----:B------:R-:W-:Y:S01]  /*07c0*/  LEA R9, R13, R9, 0x3 ;  /* 0x000000090d097211 */ /* 0x000fe200078e18ff */
[----:B--2---:R-:W-:-:S04]  /*07d0*/  @!P0 FADD R5, R5, R0 ;  /* 0x0000000005058221 */ /* 0x004fc80000000000 */
[----:B---3--:R-:W-:Y:S01]  /*07e0*/  @!P1 FADD R5, R5, R28 ;  /* 0x0000001c05059221 */ /* 0x008fe20000000000 */
[----:B------:R-:W-:-:S05]  /*07f0*/  IADD3 R14, P0, PT, R14, 0x20, RZ ;  /* 0x000000200e0e7810 */ /* 0x000fca0007f1e0ff */
[----:B------:R-:W-:Y:S02]  /*0800*/  IMAD.X R15, RZ, RZ, R15, P0 ;  /* 0x000000ffff0f7224 */ /* 0x000fe400000e060f */
[----:B-----5:R-:W-:-:S04]  /*0810*/  @!P2 FADD R5, R5, R26 ;  /* 0x0000001a0505a221 */ /* 0x020fc80000000000 */
[----:B----4-:R-:W-:-:S04]  /*0820*/  @!P3 FADD R5, R5, R24 ;  /* 0x000000180505b221 */ /* 0x010fc80000000000 */
[----:B------:R-:W-:-:S04]  /*0830*/  @!P4 FADD R5, R5, R22 ;  /* 0x000000160505c221 */ /* 0x000fc80000000000 */
[----:B------:R-:W-:-:S04]  /*0840*/  @!P5 FADD R5, R5, R16 ;  /* 0x000000100505d221 */ /* 0x000fc80000000000 */
[----:B------:R-:W-:Y:S01]  /*0850*/  @!P6 FADD R5, R5, R29 ;  /* 0x0000001d0505e221 */ /* 0x000fe20000000000 */
[----:B------:R-:W-:Y:S06]  /*0860*/  BRA.U UP1, `(.L_x_2) ;  /* 0xfffffff901e87547 */ /* 0x000fec000b83ffff */
.L_x_1:
[----:B------:R-:W-:Y:S05]  /*0870*/  BRA.U !UP0, `(.L_x_0) ;  /* 0x0000000508487547 */ /* 0x000fea000b800000 */
[----:B------:R-:W0:Y:S01]  /*0880*/  LDCU UR4, c[0x0][0x3a0] ;  /* 0x00007400ff0477ac */ /* 0x000e220008000800 */
[----:B------:R-:W-:Y:S02]  /*0890*/  UISETP.GE.U32.AND UP0, UPT, UR8, 0x4, UPT ;  /* 0x000000040800788c */ /* 0x000fe4000bf06070 */
[----:B0-----:R-:W-:-:S04]  /*08a0*/  ULOP3.LUT UR5, UR4, 0x3, URZ, 0xc0, !UPT ;  /* 0x0000000304057892 */ /* 0x001fc8000f8ec0ff */
[----:B------:R-:W-:-:S03]  /*08b0*/  UISETP.NE.AND UP1, UPT, UR5, URZ, UPT ;  /* 0x000000ff0500728c */ /* 0x000fc6000bf25270 */
[----:B------:R-:W-:Y:S08]  /*08c0*/  BRA.U !UP0, `(.L_x_3) ;  /* 0x0000000108987547 */ /* 0x000ff0000b800000 */
[----:B------:R-:W0:Y:S02]  /*08d0*/  LDC.64 R8, c[0x0][0x388] ;  /* 0x0000e200ff087b82 */ /* 0x000e240000000a00 */
[----:B0-----:R-:W-:-:S05]  /*08e0*/  IMAD.WIDE.U32 R18, R7, 0x4, R8 ;  /* 0x0000000407127825 */ /* 0x001fca00078e0008 */
[----:B------:R-:W2:Y:S04]  /*08f0*/  LDG.E R0, desc[UR10][R18.64] ;  /* 0x0000000a12007981 */ /* 0x000ea8000c1e1900 */
[----:B------:R-:W3:Y:S04]  /*0900*/  LDG.E R8, desc[UR10][R18.64+0x4] ;  /* 0x0000040a12087981 */ /* 0x000ee8000c1e1900 */
[----:B------:R-:W4:Y:S04]  /*0910*/  LDG.E R10, desc[UR10][R18.64+0x8] ;  /* 0x0000080a120a7981 */ /* 0x000f28000c1e1900 */
[----:B------:R-:W5:Y:S01]  /*0920*/  LDG.E R12, desc[UR10][R18.64+0xc] ;  /* 0x00000c0a120c7981 */ /* 0x000f62000c1e1900 */
[----:B--2---:R-:W-:-:S02]  /*0930*/  ISETP.NE.AND P0, PT, R0, R3, PT ;  /* 0x000000030000720c */ /* 0x004fc40003f05270 */
[-C--:B---3--:R-:W-:Y:S02]  /*0940*/  ISETP.NE.AND P1, PT, R8, R3.reuse, PT ;  /* 0x000000030800720c */ /* 0x088fe40003f25270 */
[-C--:B----4-:R-:W-:Y:S02]  /*0950*/  ISETP.NE.AND P2, PT, R10, R3.reuse, PT ;  /* 0x000000030a00720c */ /* 0x090fe40003f45270 */
[----:B-----5:R-:W-:-:S07]  /*0960*/  ISETP.NE.AND P3, PT, R12, R3, PT ;  /* 0x000000030c00720c */ /* 0x020fce0003f65270 */
[----:B------:R-:W0:Y:S01]  /*0970*/  @!P0 LDC.64 R16, c[0x0][0x380] ;  /* 0x0000e000ff108b82 */ /* 0x000e220000000a00 */
[CC--:B------:R-:W-:Y:S02]  /*0980*/  @!P0 IMAD R21, R7.reuse, R13.reuse, R6 ;  /* 0x0000000d07158224 */ /* 0x0c0fe400078e0206 */
[----:B------:R-:W-:-:S05]  /*0990*/  @!P1 IMAD R23, R7, R13, R13 ;  /* 0x0000000d07179224 */ /* 0x000fca00078e020d */
[----:B------:R-:W1:Y:S01]  /*09a0*/  @!P1 LDC.64 R14, c[0x0][0x380] ;  /* 0x0000e000ff0e9b82 */ /* 0x000e620000000a00 */
[C---:B------:R-:W-:Y:S01]  /*09b0*/  @!P2 IADD3 R0, PT, PT, R7.reuse, 0x2, RZ ;  /* 0x000000020700a810 */ /* 0x040fe20007ffe0ff */
[----:B------:R-:W-:Y:S01]  /*09c0*/  @!P1 IMAD.IADD R23, R6, 0x1, R23 ;  /* 0x0000000106179824 */ /* 0x000fe200078e0217 */
[----:B------:R-:W-:-:S03]  /*09d0*/  @!P3 IADD3 R12, PT, PT, R7, 0x3, RZ ;  /* 0x00000003070cb810 */ /* 0x000fc60007ffe0ff */
[----:B------:R-:W-:Y:S02]  /*09e0*/  @!P2 IMAD R19, R0, R13, R6 ;  /* 0x0000000d0013a224 */ /* 0x000fe400078e0206 */
[----:B------:R-:W2:Y:S08]  /*09f0*/  @!P2 LDC.64 R10, c[0x0][0x380] ;  /* 0x0000e000ff0aab82 */ /* 0x000eb00000000a00 */
[----:B------:R-:W3:Y:S01]  /*0a00*/  @!P3 LDC.64 R8, c[0x0][0x380] ;  /* 0x0000e000ff08bb82 */ /* 0x000ee20000000a00 */
[----:B0-----:R-:W-:-:S06]  /*0a10*/  @!P0 IMAD.WIDE R16, R21, 0x4, R16 ;  /* 0x0000000415108825 */ /* 0x001fcc00078e0210 */
[----:B------:R-:W4:Y:S01]  /*0a20*/  @!P0 LDG.E R16, desc[UR10][R16.64] ;  /* 0x0000000a10108981 */ /* 0x000f22000c1e1900 */
[----:B-1----:R-:W-:-:S06]  /*0a30*/  @!P1 IMAD.WIDE R14, R23, 0x4, R14 ;  /* 0x00000004170e9825 */ /* 0x002fcc00078e020e */
[----:B------:R-:W5:Y:S01]  /*0a40*/  @!P1 LDG.E R14, desc[UR10][R14.64] ;  /* 0x0000000a0e0e9981 */ /* 0x000f62000c1e1900 */
[----:B--2---:R-:W-:-:S04]  /*0a50*/  @!P2 IMAD.WIDE R10, R19, 0x4, R10 ;  /* 0x00000004130aa825 */ /* 0x004fc800078e020a */
[----:B------:R-:W-:Y:S02]  /*0a60*/  @!P3 IMAD R19, R12, R13, R6 ;  /* 0x0000000d0c13b224 */ /* 0x000fe400078e0206 */
[----:B------:R-:W2:Y:S02]  /*0a70*/  @!P2 LDG.E R10, desc[UR10][R10.64] ;  /* 0x0000000a0a0aa981 */ /* 0x000ea4000c1e1900 */
[----:B---3--:R-:W-:-:S06]  /*0a80*/  @!P3 IMAD.WIDE R8, R19, 0x4, R8 ;  /* 0x000000041308b825 */ /* 0x008fcc00078e0208 */
[----:B------:R-:W3:Y:S01]  /*0a90*/  @!P3 LDG.E R8, desc[UR10][R8.64] ;  /* 0x0000000a0808b981 */ /* 0x000ee2000c1e1900 */
[----:B------:R-:W-:-:S05]  /*0aa0*/  @!P0 VIADD R4, R4, 0x1 ;  /* 0x0000000104048836 */ /* 0x000fca0000000000 */
[----:B------:R-:W-:-:S05]  /*0ab0*/  @!P1 IADD3 R4, PT, PT, R4, 0x1, RZ ;  /* 0x0000000104049810 */ /* 0x000fca0007ffe0ff */
[----:B------:R-:W-:Y:S01]  /*0ac0*/  @!P2 VIADD R4, R4, 0x1 ;  /* 0x000000010404a836 */ /* 0x000fe20000000000 */
[----:B------:R-:W-:-:S03]  /*0ad0*/  IADD3 R7, PT, PT, R7, 0x4, RZ ;  /* 0x0000000407077810 */ /* 0x000fc60007ffe0ff */
[----:B------:R-:W-:Y:S02]  /*0ae0*/  @!P3 VIADD R4, R4, 0x1 ;  /* 0x000000010404b836 */ /* 0x000fe40000000000 */
[----:B----4-:R-:W-:-:S04]  /*0af0*/  @!P0 FADD R5, R5, R16 ;  /* 0x0000001005058221 */ /* 0x010fc80000000000 */
[----:B-----5:R-:W-:-:S04]  /*0b00*/  @!P1 FADD R5, R5, R14 ;  /* 0x0000000e05059221 */ /* 0x020fc80000000000 */
[----:B--2---:R-:W-:-:S04]  /*0b10*/  @!P2 FADD R5, R5, R10 ;  /* 0x0000000a0505a221 */ /* 0x004fc80000000000 */
[----:B---3--:R-:W-:-:S07]  /*0b20*/  @!P3 FADD R5, R5, R8 ;  /* 0x000000080505b221 */ /* 0x008fce0000000000 */
.L_x_3:
[----:B------:R-:W-:Y:S05]  /*0b30*/  BRA.U !UP1, `(.L_x_0) ;  /* 0x0000000109987547 */ /* 0x000fea000b800000 */
[----:B------:R-:W-:Y:S02]  /*0b40*/  UISETP.NE.AND UP0, UPT, UR5, 0x1, UPT ;  /* 0x000000010500788c */ /* 0x000fe4000bf05270 */
[----:B------:R-:W-:-:S04]  /*0b50*/  ULOP3.LUT UR4, UR4, 0x1, URZ, 0xc0, !UPT ;  /* 0x0000000104047892 */ /* 0x000fc8000f8ec0ff */
[----:B------:R-:W-:-:S03]  /*0b60*/  UISETP.NE.U32.AND UP1, UPT, UR4, 0x1, UPT ;  /* 0x000000010400788c */ /* 0x000fc6000bf25070 */
[----:B------:R-:W-:Y:S08]  /*0b70*/  BRA.U !UP0, `(.L_x_4) ;  /* 0x0000000108507547 */ /* 0x000ff0000b800000 */
[----:B------:R-:W0:Y:S02]  /*0b80*/  LDC.64 R8, c[0x0][0x388] ;  /* 0x0000e200ff087b82 */ /* 0x000e240000000a00 */
[----:B0-----:R-:W-:-:S05]  /*0b90*/  IMAD.WIDE.U32 R8, R7, 0x4, R8 ;  /* 0x0000000407087825 */ /* 0x001fca00078e0008 */
[----:B------:R-:W2:Y:S04]  /*0ba0*/  LDG.E R0, desc[UR10][R8.64] ;  /* 0x0000000a08007981 */ /* 0x000ea8000c1e1900 */
[----:B------:R-:W3:Y:S01]  /*0bb0*/  LDG.E R10, desc[UR10][R8.64+0x4] ;  /* 0x0000040a080a7981 */ /* 0x000ee2000c1e1900 */
[-C--:B--2---:R-:W-:Y:S02]  /*0bc0*/  ISETP.NE.AND P0, PT, R0, R3.reuse, PT ;  /* 0x000000030000720c */ /* 0x084fe40003f05270 */
[----:B---3--:R-:W-:-:S11]  /*0bd0*/  ISETP.NE.AND P1, PT, R10, R3, PT ;  /* 0x000000030a00720c */ /* 0x008fd60003f25270 */
[----:B------:R-:W0:Y:S01]  /*0be0*/  @!P0 LDC.64 R10, c[0x0][0x380] ;  /* 0x0000e000ff0a8b82 */ /* 0x000e220000000a00 */
[CC--:B------:R-:W-:Y:S02]  /*0bf0*/  @!P0 IMAD R17, R7.reuse, R13.reuse, R6 ;  /* 0x0000000d07118224 */ /* 0x0c0fe400078e0206 */
[----:B------:R-:W-:-:S05]  /*0c00*/  @!P1 IMAD R19, R7, R13, R13 ;  /* 0x0000000d07139224 */ /* 0x000fca00078e020d */
[----:B------:R-:W1:Y:S01]  /*0c10*/  @!P1 LDC.64 R14, c[0x0][0x380] ;  /* 0x0000e000ff0e9b82 */ /* 0x000e620000000a00 */
[----:B------:R-:W-:Y:S01]  /*0c20*/  @!P1 IADD3 R19, PT, PT, R6, R19, RZ ;  /* 0x0000001306139210 */ /* 0x000fe20007ffe0ff */
[----:B0-----:R-:W-:-:S06]  /*0c30*/  @!P0 IMAD.WIDE R10, R17, 0x4, R10 ;  /* 0x00000004110a8825 */ /* 0x001fcc00078e020a */
[----:B------:R-:W2:Y:S01]  /*0c40*/  @!P0 LDG.E R10, desc[UR10][R10.64] ;  /* 0x0000000a0a0a8981 */ /* 0x000ea2000c1e1900 */
[----:B-1----:R-:W-:-:S06]  /*0c50*/  @!P1 IMAD.WIDE R14, R19, 0x4, R14 ;  /* 0x00000004130e9825 */ /* 0x002fcc00078e020e */
[----:B------:R-:W3:Y:S01]  /*0c60*/  @!P1 LDG.E R14, desc[UR10][R14.64] ;  /* 0x0000000a0e0e9981 */ /* 0x000ee2000c1e1900 */
[----:B------:R-:W-:Y:S01]  /*0c70*/  @!P0 VIADD R4, R4, 0x1 ;  /* 0x0000000104048836 */ /* 0x000fe20000000000 */
[----:B------:R-:W-:-:S03]  /*0c80*/  IADD3 R7, PT, PT, R7, 0x2, RZ ;  /* 0x0000000207077810 */ /* 0x000fc60007ffe0ff */
[----:B------:R-:W-:Y:S02]  /*0c90*/  @!P1 VIADD R4, R4, 0x1 ;  /* 0x0000000104049836 */ /* 0x000fe40000000000 */
[----:B--2---:R-:W-:-:S04]  /*0ca0*/  @!P0 FADD R5, R5, R10 ;  /* 0x0000000a05058221 */ /* 0x004fc80000000000 */
[----:B---3--:R-:W-:-:S07]  /*0cb0*/  @!P1 FADD R5, R5, R14 ;  /* 0x0000000e05059221 */ /* 0x008fce0000000000 */
.L_x_4:
[----:B------:R-:W-:Y:S05]  /*0cc0*/  BRA.U UP1, `(.L_x_0) ;  /* 0x0000000101347547 */ /* 0x000fea000b800000 */
[----:B------:R-:W0:Y:S02]  /*0cd0*/  LDC.64 R8, c[0x0][0x388] ;  /* 0x0000e200ff087b82 */ /* 0x000e240000000a00 */
[----:B0-----:R-:W-:-:S06]  /*0ce0*/  IMAD.WIDE.U32 R8, R7, 0x4, R8 ;  /* 0x0000000407087825 */ /* 0x001fcc00078e0008 */
[----:B------:R-:W2:Y:S01]  /*0cf0*/  LDG.E R8, desc[UR10][R8.64] ;  /* 0x0000000a08087981 */ /* 0x000ea2000c1e1900 */
[----:B------:R-:W-:Y:S01]  /*0d00*/  BSSY.RECONVERGENT B0, `(.L_x_0) ;  /* 0x0000009000007945 */ /* 0x000fe20003800200 */
[----:B--2---:R-:W-:-:S13]  /*0d10*/  ISETP.NE.AND P0, PT, R8, R3, PT ;  /* 0x000000030800720c */ /* 0x004fda0003f05270 */
[----:B------:R-:W-:Y:S05]  /*0d20*/  @P0 BRA `(.L_x_5) ;  /* 0x0000000000180947 */ /* 0x000fea0003800000 */
[----:B------:R-:W0:Y:S01]  /*0d30*/  LDC.64 R8, c[0x0][0x380] ;  /* 0x0000e000ff087b82 */ /* 0x000e220000000a00 */
[----:B------:R-:W-:-:S04]  /*0d40*/  IMAD R7, R7, R13, R6 ;  /* 0x0000000d07077224 */ /* 0x000fc800078e0206 */
[----:B0-----:R-:W-:-:S06]  /*0d50*/  IMAD.WIDE R8, R7, 0x4, R8 ;  /* 0x0000000407087825 */ /* 0x001fcc00078e0208 */
[----:B------:R-:W2:Y:S01]  /*0d60*/  LDG.E R8, desc[UR10][R8.64] ;  /* 0x0000000a08087981 */ /* 0x000ea2000c1e1900 */
[----:B------:R-:W-:Y:S01]  /*0d70*/  IADD3 R4, PT, PT, R4, 0x1, RZ ;  /* 0x0000000104047810 */ /* 0x000fe20007ffe0ff */
[----:B--2---:R-:W-:-:S07]  /*0d80*/  FADD R5, R5, R8 ;  /* 0x0000000805057221 */ /* 0x004fce0000000000 */
.L_x_5:
[----:B------:R-:W-:Y:S05]  /*0d90*/  BSYNC.RECONVERGENT B0 ;  /* 0x0000000000007941 */ /* 0x000fea0003800200 */
.L_x_0:
[----:B------:R-:W-:Y:S01]  /*0da0*/  ISETP.GE.AND P0, PT, R4, 0x1, PT ;  /* 0x000000010400780c */ /* 0x000fe20003f06270 */
[----:B------:R-:W-:-:S12]  /*0db0*/  BSSY.RECONVERGENT B0, `(.L_x_6) ;  /* 0x0000013000007945 */ /* 0x000fd80003800200 */
[----:B------:R-:W-:Y:S05]  /*0dc0*/  @!P0 BRA `(.L_x_7) ;  /* 0x0000000000448947 */ /* 0x000fea0003800000 */
[----:B------:R-:W-:Y:S01]  /*0dd0*/  I2FP.F32.U32 R10, R4 ;  /* 0x00000004000a7245 */ /* 0x000fe20000201000 */
[----:B------:R-:W-:Y:S03]  /*0de0*/  BSSY.RECONVERGENT B1, `(.L_x_8) ;  /* 0x000000c000017945 */ /* 0x000fe60003800200 */
[----:B------:R-:W0:Y:S08]  /*0df0*/  MUFU.RCP R0, R10 ;  /* 0x0000000a00007308 */ /* 0x000e300000001000 */
[----:B------:R-:W1:Y:S01]  /*0e00*/  FCHK P0, R5, R10 ;  /* 0x0000000a05007302 */ /* 0x000e620000000000 */
[----:B0-----:R-:W-:-:S04]  /*0e10*/  FFMA R7, -R10, R0, 1 ;  /* 0x3f8000000a077423 */ /* 0x001fc80000000100 */
[----:B------:R-:W-:-:S04]  /*0e20*/  FFMA R0, R0, R7, R0 ;  /* 0x0000000700007223 */ /* 0x000fc80000000000 */
[----:B------:R-:W-:-:S04]  /*0e30*/  FFMA R7, R0, R5, RZ ;  /* 0x0000000500077223 */ /* 0x000fc800000000ff */
[----:B------:R-:W-:-:S04]  /*0e40*/  FFMA R8, -R10, R7, R5 ;  /* 0x000000070a087223 */ /* 0x000fc80000000105 */
[----:B------:R-:W-:Y:S01]  /*0e50*/  FFMA R7, R0, R8, R7 ;  /* 0x0000000800077223 */ /* 0x000fe20000000007 */
[----:B-1----:R-:W-:Y:S06]  /*0e60*/  @!P0 BRA `(.L_x_9) ;  /* 0x00000000000c8947 */ /* 0x002fec0003800000 */
[----:B------:R-:W-:-:S07]  /*0e70*/  MOV R8, 0xe90 ;  /* 0x00000e9000087802 */ /* 0x000fce0000000f00 */
[----:B------:R-:W-:Y:S05]  /*0e80*/  CALL.REL.NOINC `($__internal_0_$__cuda_sm3x_div_rn_noftz_f32_slowpath) ;  /* 0x0000000000307944 */ /* 0x000fea0003c00000 */
[----:B------:R-:W-:-:S07]  /*0e90*/  IMAD.MOV.U32 R7, RZ, RZ, R0 ;  /* 0x000000ffff077224 */ /* 0x000fce00078e0000 */
.L_x_9:
[----:B------:R-:W-:Y:S05]  /*0ea0*/  BSYNC.RECONVERGENT B1 ;  /* 0x0000000000017941 */ /* 0x000fea0003800200 */
.L_x_8:
[----:B------:R-:W0:Y:S02]  /*0eb0*/  LDC.64 R8, c[0x0][0x390] ;  /* 0x0000e400ff087b82 */ /* 0x000e240000000a00 */
[----:B0-----:R-:W-:-:S05]  /*0ec0*/  IMAD.WIDE R8, R2, 0x4, R8 ;  /* 0x0000000402087825 */ /* 0x001fca00078e0208 */
[----:B------:R0:W-:Y:S02]  /*0ed0*/  STG.E desc[UR10][R8.64], R7 ;  /* 0x0000000708007986 */ /* 0x0001e4000c10190a */
.L_x_7:
[----:B------:R-:W-:Y:S05]  /*0ee0*/  BSYNC.RECONVERGENT B0 ;  /* 0x0000000000007941 */ /* 0x000fea0003800200 */
.L_x_6:
[----:B------:R-:W-:-:S13]  /*0ef0*/  ISETP.NE.AND P0, PT, R6, RZ, PT ;  /* 0x000000ff0600720c */ /* 0x000fda0003f05270 */
[----:B------:R-:W-:Y:S05]  /*0f00*/  @P0 EXIT ;  /* 0x000000000000094d */ /* 0x000fea0003800000 */
[----:B0-----:R-:W0:Y:S02]  /*0f10*/  LDC.64 R6, c[0x0][0x398] ;  /* 0x0000e600ff067b82 */ /* 0x001e240000000a00 */
[----:B0-----:R-:W-:-:S05]  /*0f20*/  IMAD.WIDE R2, R3, 0x4, R6 ;  /* 0x0000000403027825 */ /* 0x001fca00078e0206 */
[----:B------:R-:W-:Y:S01]  /*0f30*/  STG.E desc[UR10][R2.64], R4 ;  /* 0x0000000402007986 */ /* 0x000fe2000c10190a */
[----:B------:R-:W-:Y:S05]  /*0f40*/  EXIT ;  /* 0x000000000000794d */ /* 0x000fea0003800000 */
        .weak           $__internal_0_$__cuda_sm3x_div_rn_noftz_f32_slowpath
        .type           $__internal_0_$__cuda_sm3x_div_rn_noftz_f32_slowpath,@function
        .size           $__internal_0_$__cuda_sm3x_div_rn_noftz_f32_slowpath,(.L_x_62 - $__internal_0_$__cuda_sm3x_div_rn_noftz_f32_slowpath)
$__internal_0_$__cuda_sm3x_div_rn_noftz_f32_slowpath:
[----:B------:R-:W-:Y:S01]  /*0f50*/  SHF.R.U32.HI R7, RZ, 0x17, R10 ;  /* 0x00000017ff077819 */ /* 0x000fe2000001160a */
[----:B------:R-:W-:Y:S01]  /*0f60*/  BSSY.RECONVERGENT B2, `(.L_x_10) ;  /* 0x0000063000027945 */ /* 0x000fe20003800200 */
[----:B------:R-:W-:Y:S02]  /*0f70*/  SHF.R.U32.HI R0, RZ, 0x17, R5 ;  /* 0x00000017ff007819 */ /* 0x000fe40000011605 */
[----:B------:R-:W-:Y:S02]  /*0f80*/  LOP3.LUT R15, R7, 0xff, RZ, 0xc0, !PT ;  /* 0x000000ff070f7812 */ /* 0x000fe400078ec0ff */
[----:B------:R-:W-:Y:S02]  /*0f90*/  LOP3.LUT R12, R0, 0xff, RZ, 0xc0, !PT ;  /* 0x000000ff000c7812 */ /* 0x000fe400078ec0ff */
[----:B------:R-:W-:-:S03]  /*0fa0*/  IADD3 R11, PT, PT, R15, -0x1, RZ ;  /* 0xffffffff0f0b7810 */ /* 0x000fc60007ffe0ff */
[----:B------:R-:W-:Y:S01]  /*0fb0*/  VIADD R9, R12, 0xffffffff ;  /* 0xffffffff0c097836 */ /* 0x000fe20000000000 */
[----:B------:R-:W-:-:S04]  /*0fc0*/  ISETP.GT.U32.AND P0, PT, R11, 0xfd, PT ;  /* 0x000000fd0b00780c */ /* 0x000fc80003f04070 */
[----:B------:R-:W-:-:S13]  /*0fd0*/  ISETP.GT.U32.OR P0, PT, R9, 0xfd, P0 ;  /* 0x000000fd0900780c */ /* 0x000fda0000704470 */
[----:B------:R-:W-:Y:S01]  /*0fe0*/  @!P0 MOV R7, RZ ;  /* 0x000000ff00078202 */ /* 0x000fe20000000f00 */
[----:B------:R-:W-:Y:S06]  /*0ff0*/  @!P0 BRA `(.L_x_11) ;  /* 0x0000000000608947 */ /* 0x000fec0003800000 */
[----:B------:R-:W-:Y:S01]  /*1000*/  FSETP.GTU.FTZ.AND P0, PT, |R5|, +INF , PT ;  /* 0x7f8000000500780b */ /* 0x000fe20003f1c200 */
[----:B------:R-:W-:Y:S01]  /*1010*/  IMAD.MOV.U32 R0, RZ, RZ, R10 ;  /* 0x000000ffff007224 */ /* 0x000fe200078e000a */
[----:B------:R-:W-:-:S04]  /*1020*/  FSETP.GTU.FTZ.AND P1, PT, |R10|, +INF , PT ;  /* 0x7f8000000a00780b */ /* 0x000fc80003f3c200 */
[----:B------:R-:W-:-:S13]  /*1030*/  PLOP3.LUT P0, PT, P0, P1, PT, 0xf8, 0x8f ;  /* 0x00000000008f781c */ /* 0x000fda0000703f70 */
[----:B------:R-:W-:Y:S05]  /*1040*/  @P0 BRA `(.L_x_12) ;  /* 0x00000004004c0947 */ /* 0x000fea0003800000 */
[----:B------:R-:W-:-:S13]  /*1050*/  LOP3.LUT P0, RZ, R10, 0x7fffffff, R5, 0xc8, !PT ;  /* 0x7fffffff0aff7812 */ /* 0x000fda000780c805 */
[----:B------:R-:W-:Y:S05]  /*1060*/  @!P0 BRA `(.L_x_13) ;  /* 0x00000004003c8947 */ /* 0x000fea0003800000 */
[C---:B------:R-:W-:Y:S02]  /*1070*/  FSETP.NEU.FTZ.AND P0, PT, |R5|.reuse, +INF , PT ;  /* 0x7f8000000500780b */ /* 0x040fe40003f1d200 */
[----:B------:R-:W-:Y:S02]  /*1080*/  FSETP.NEU.FTZ.AND P2, PT, |R0|, +INF , PT ;  /* 0x7f8000000000780b */ /* 0x000fe40003f5d200 */
[----:B------:R-:W-:-:S11]  /*1090*/  FSETP.NEU.FTZ.AND P1, PT, |R5|, +INF , PT ;  /* 0x7f8000000500780b */ /* 0x000fd60003f3d200 */
[----:B------:R-:W-:Y:S05]  /*10a0*/  @!P2 BRA !P0, `(.L_x_13) ;  /* 0x00000004002ca947 */ /* 0x000fea0004000000 */
[----:B------:R-:W-:-:S04]  /*10b0*/  LOP3.LUT P0, RZ, R5, 0x7fffffff, RZ, 0xc0, !PT ;  /* 0x7fffffff05ff7812 */ /* 0x000fc8000780c0ff */
[----:B------:R-:W-:-:S13]  /*10c0*/  PLOP3.LUT P0, PT, P2, P0, PT, 0x2f, 0xf2 ;  /* 0x0000000000f2781c */ /* 0x000fda0001700577 */
[----:B------:R-:W-:Y:S05]  /*10d0*/  @P0 BRA `(.L_x_14) ;  /* 0x0000000400180947 */ /* 0x000fea0003800000 */
[----:B------:R-:W-:-:S04]  /*10e0*/  LOP3.LUT P0, RZ, R10, 0x7fffffff, RZ, 0xc0, !PT ;  /* 0x7fffffff0aff7812 */ /* 0x000fc8000780c0ff */
[----:B------:R-:W-:-:S13]  /*10f0*/  PLOP3.LUT P0, PT, P1, P0, PT, 0x2f, 0xf2 ;  /* 0x0000000000f2781c */ /* 0x000fda0000f00577 */
[----:B------:R-:W-:Y:S05]  /*1100*/  @P0 BRA `(.L_x_15) ;  /* 0x0000000400000947 */ /* 0x000fea0003800000 */
[----:B------:R-:W-:Y:S02]  /*1110*/  ISETP.GE.AND P0, PT, R9, RZ, PT ;  /* 0x000000ff0900720c */ /* 0x000fe40003f06270 */
[----:B------:R-:W-:-:S11]  /*1120*/  ISETP.GE.AND P1, PT, R11, RZ, PT ;  /* 0x000000ff0b00720c */ /* 0x000fd60003f26270 */
[----:B------:R-:W-:Y:S01]  /*1130*/  @P0 MOV R7, RZ ;  /* 0x000000ff00070202 */ /* 0x000fe20000000f00 */
[----:B------:R-:W-:Y:S02]  /*1140*/  @!P0 IMAD.MOV.U32 R7, RZ, RZ, -0x40 ;  /* 0xffffffc0ff078424 */ /* 0x000fe400078e00ff */
[----:B------:R-:W-:Y:S01]  /*1150*/  @!P0 FFMA R5, R5, 1.84467440737095516160e+19, RZ ;  /* 0x5f80000005058823 */ /* 0x000fe200000000ff */
[----:B------:R-:W-:Y:S02]  /*1160*/  @!P1 FFMA R10, R0, 1.84467440737095516160e+19, RZ ;  /* 0x5f800000000a9823 */ /* 0x000fe400000000ff */
[----:B------:R-:W-:-:S07]  /*1170*/  @!P1 IADD3 R7, PT, PT, R7, 0x40, RZ ;  /* 0x0000004007079810 */ /* 0x000fce0007ffe0ff */
.L_x_11:
[----:B------:R-:W-:Y:S01]  /*1180*/  LEA R9, R15, 0xc0800000, 0x17 ;  /* 0xc08000000f097811 */ /* 0x000fe200078eb8ff */
[----:B------:R-:W-:Y:S04]  /*1190*/  BSSY.RECONVERGENT B3, `(.L_x_16) ;  /* 0x0000036000037945 */ /* 0x000fe80003800200 */
[----:B------:R-:W-:Y:S01]  /*11a0*/  IMAD.IADD R9, R10, 0x1, -R9 ;  /* 0x000000010a097824 */ /* 0x000fe200078e0a09 */
[----:B------:R-:W-:-:S03]  /*11b0*/  IADD3 R10, PT, PT, R12, -0x7f, RZ ;  /* 0xffffff810c0a7810 */ /* 0x000fc60007ffe0ff */
[----:B------:R-:W0:Y:S01]  /*11c0*/  MUFU.RCP R11, R9 ;  /* 0x00000009000b7308 */ /* 0x000e220000001000 */
[----:B------:R-:W-:Y:S01]  /*11d0*/  FADD.FTZ R13, -R9, -RZ ;  /* 0x800000ff090d7221 */ /* 0x000fe20000010100 */
[C---:B------:R-:W-:Y:S01]  /*11e0*/  IMAD R0, R10.reuse, -0x800000, R5 ;  /* 0xff8000000a007824 */ /* 0x040fe200078e0205 */
[----:B------:R-:W-:-:S05]  /*11f0*/  IADD3 R10, PT, PT, R10, 0x7f, -R15 ;  /* 0x0000007f0a0a7810 */ /* 0x000fca0007ffe80f */
[----:B------:R-:W-:Y:S02]  /*1200*/  IMAD.IADD R10, R10, 0x1, R7 ;  /* 0x000000010a0a7824 */ /* 0x000fe400078e0207 */
[----:B0-----:R-:W-:-:S04]  /*1210*/  FFMA R12, R11, R13, 1 ;  /* 0x3f8000000b0c7423 */ /* 0x001fc8000000000d */
[----:B------:R-:W-:-:S04]  /*1220*/  FFMA R14, R11, R12, R11 ;  /* 0x0000000c0b0e7223 */ /* 0x000fc8000000000b */
[----:B------:R-:W-:-:S04]  /*1230*/  FFMA R5, R0, R14, RZ ;  /* 0x0000000e00057223 */ /* 0x000fc800000000ff */
[----:B------:R-:W-:-:S04]  /*1240*/  FFMA R12, R13, R5, R0 ;  /* 0x000000050d0c7223 */ /* 0x000fc80000000000 */
[----:B------:R-:W-:-:S04]  /*1250*/  FFMA R11, R14, R12, R5 ;  /* 0x0000000c0e0b7223 */ /* 0x000fc80000000005 */
[----:B------:R-:W-:-:S04]  /*1260*/  FFMA R12, R13, R11, R0 ;  /* 0x0000000b0d0c7223 */ /* 0x000fc80000000000 */
[----:B------:R-:W-:-:S05]  /*1270*/  FFMA R0, R14, R12, R11 ;  /* 0x0000000c0e007223 */ /* 0x000fca000000000b */
[----:B------:R-:W-:-:S04]  /*1280*/  SHF.R.U32.HI R5, RZ, 0x17, R0 ;  /* 0x00000017ff057819 */ /* 0x000fc80000011600 */
[----:B------:R-:W-:-:S04]  /*1290*/  LOP3.LUT R5, R5, 0xff, RZ, 0xc0, !PT ;  /* 0x000000ff05057812 */ /* 0x000fc800078ec0ff */
[----:B------:R-:W-:-:S05]  /*12a0*/  IADD3 R9, PT, PT, R5, R10, RZ ;  /* 0x0000000a05097210 */ /* 0x000fca0007ffe0ff */
[----:B------:R-:W-:-:S05]  /*12b0*/  VIADD R5, R9, 0xffffffff ;  /* 0xffffffff09057836 */ /* 0x000fca0000000000 */
[----:B------:R-:W-:-:S13]  /*12c0*/  ISETP.GE.U32.AND P0, PT, R5, 0xfe, PT ;  /* 0x000000fe0500780c */ /* 0x000fda0003f06070 */
[----:B------:R-:W-:Y:S05]  /*12d0*/  @!P0 BRA `(.L_x_17) ;  /* 0x0000000000808947 */ /* 0x000fea0003800000 */
[----:B------:R-:W-:-:S13]  /*12e0*/  ISETP.GT.AND P0, PT, R9, 0xfe, PT ;  /* 0x000000fe0900780c */ /* 0x000fda0003f04270 */
[----:B------:R-:W-:Y:S05]  /*12f0*/  @P0 BRA `(.L_x_18) ;  /* 0x00000000006c0947 */ /* 0x000fea0003800000 */
[----:B------:R-:W-:-:S13]  /*1300*/  ISETP.GE.AND P0, PT, R9, 0x1, PT ;  /* 0x000000010900780c */ /* 0x000fda0003f06270 */
[----:B------:R-:W-:Y:S05]  /*1310*/  @P0 BRA `(.L_x_19) ;  /* 0x0000000000740947 */ /* 0x000fea0003800000 */
[----:B------:R-:W-:Y:S02]  /*1320*/  ISETP.GE.AND P0, PT, R9, -0x18, PT ;  /* 0xffffffe80900780c */ /* 0x000fe40003f06270 */
[----:B------:R-:W-:-:S11]  /*1330*/  LOP3.LUT R0, R0, 0x80000000, RZ, 0xc0, !PT ;  /* 0x8000000000007812 */ /* 0x000fd600078ec0ff */
[----:B------:R-:W-:Y:S05]  /*1340*/  @!P0 BRA `(.L_x_19) ;  /* 0x0000000000688947 */ /* 0x000fea0003800000 */
[CCC-:B------:R-:W-:Y:S01]  /*1350*/  FFMA.RZ R5, R14.reuse, R12.reuse, R11.reuse ;  /* 0x0000000c0e057223 */ /* 0x1c0fe2000000c00b */
[CCC-:B------:R-:W-:Y:S01]  /*1360*/  FFMA.RM R10, R14.reuse, R12.reuse, R11.reuse ;  /* 0x0000000c0e0a7223 */ /* 0x1c0fe2000000400b */
[C---:B------:R-:W-:Y:S02]  /*1370*/  ISETP.NE.AND P2, PT, R9.reuse, RZ, PT ;  /* 0x000000ff0900720c */ /* 0x040fe40003f45270 */
[----:B------:R-:W-:Y:S02]  /*1380*/  ISETP.NE.AND P1, PT, R9, RZ, PT ;  /* 0x000000ff0900720c */ /* 0x000fe40003f25270 */
[----:B------:R-:W-:Y:S01]  /*1390*/  LOP3.LUT R7, R5, 0x7fffff, RZ, 0xc0, !PT ;  /* 0x007fffff05077812 */ /* 0x000fe200078ec0ff */
[----:B------:R-:W-:Y:S01]  /*13a0*/  FFMA.RP R5, R14, R12, R11 ;  /* 0x0000000c0e057223 */ /* 0x000fe2000000800b */
[----:B------:R-:W-:Y:S01]  /*13b0*/  IADD3 R12, PT, PT, R9, 0x20, RZ ;  /* 0x00000020090c7810 */ /* 0x000fe20007ffe0ff */
[----:B------:R-:W-:Y:S01]  /*13c0*/  IMAD.MOV R9, RZ, RZ, -R9 ;  /* 0x000000ffff097224 */ /* 0x000fe200078e0a09 */
[----:B------:R-:W-:-:S02]  /*13d0*/  LOP3.LUT R7, R7, 0x800000, RZ, 0xfc, !PT ;  /* 0x0080000007077812 */ /* 0x000fc400078efcff */
[----:B------:R-:W-:Y:S02]  /*13e0*/  FSETP.NEU.FTZ.AND P0, PT, R5, R10, PT ;  /* 0x0000000a0500720b */ /* 0x000fe40003f1d000 */
[----:B------:R-:W-:Y:S02]  /*13f0*/  SHF.L.U32 R12, R7, R12, RZ ;  /* 0x0000000c070c7219 */ /* 0x000fe400000006ff */
[----:B------:R-:W-:Y:S02]  /*1400*/  SEL R10, R9, RZ, P2 ;  /* 0x000000ff090a7207 */ /* 0x000fe40001000000 */
[----:B------:R-:W-:Y:S02]  /*1410*/  ISETP.NE.AND P1, PT, R12, RZ, P1 ;  /* 0x000000ff0c00720c */ /* 0x000fe40000f25270 */
[----:B------:R-:W-:Y:S02]  /*1420*/  SHF.R.U32.HI R10, RZ, R10, R7 ;  /* 0x0000000aff0a7219 */ /* 0x000fe40000011607 */
[----:B------:R-:W-:-:S02]  /*1430*/  PLOP3.LUT P0, PT, P0, P1, PT, 0xf8, 0x8f ;  /* 0x00000000008f781c */ /* 0x000fc40000703f70 */
[----:B------:R-:W-:Y:S02]  /*1440*/  SHF.R.U32.HI R12, RZ, 0x1, R10 ;  /* 0x00000001ff0c7819 */ /* 0x000fe4000001160a */
[----:B------:R-:W-:-:S04]  /*1450*/  SEL R5, RZ, 0x1, !P0 ;  /* 0x00000001ff057807 */ /* 0x000fc80004000000 */
[----:B------:R-:W-:-:S04]  /*1460*/  LOP3.LUT R5, R5, 0x1, R12, 0xf8, !PT ;  /* 0x0000000105057812 */ /* 0x000fc800078ef80c */
[----:B------:R-:W-:-:S04]  /*1470*/  LOP3.LUT R5, R5, R10, RZ, 0xc0, !PT ;  /* 0x0000000a05057212 */ /* 0x000fc800078ec0ff */
[----:B------:R-:W-:-:S04]  /*1480*/  IADD3 R5, PT, PT, R12, R5, RZ ;  /* 0x000000050c057210 */ /* 0x000fc80007ffe0ff */
[----:B------:R-:W-:Y:S01]  /*1490*/  LOP3.LUT R0, R5, R0, RZ, 0xfc, !PT ;  /* 0x0000000005007212 */ /* 0x000fe200078efcff */
[----:B------:R-:W-:Y:S06]  /*14a0*/  BRA `(.L_x_19) ;  /* 0x0000000000107947 */ /* 0x000fec0003800000 */
.L_x_18:
[----:B------:R-:W-:-:S04]  /*14b0*/  LOP3.LUT R0, R0, 0x80000000, RZ, 0xc0, !PT ;  /* 0x8000000000007812 */ /* 0x000fc800078ec0ff */
[----:B------:R-:W-:Y:S01]  /*14c0*/  LOP3.LUT R0, R0, 0x7f800000, RZ, 0xfc, !PT ;  /* 0x7f80000000007812 */ /* 0x000fe200078efcff */
[----:B------:R-:W-:Y:S06]  /*14d0*/  BRA `(.L_x_19) ;  /* 0x0000000000047947 */ /* 0x000fec0003800000 */
.L_x_17:
[----:B------:R-:W-:-:S07]  /*14e0*/  IMAD R0, R10, 0x800000, R0 ;  /* 0x008000000a007824 */ /* 0x000fce00078e0200 */
.L_x_19:
[----:B------:R-:W-:Y:S05]  /*14f0*/  BSYNC.RECONVERGENT B3 ;  /* 0x0000000000037941 */ /* 0x000fea0003800200 */
.L_x_16:
[----:B------:R-:W-:Y:S05]  /*1500*/  BRA `(.L_x_20) ;  /* 0x0000000000207947 */ /* 0x000fea0003800000 */
.L_x_15:
[----:B------:R-:W-:-:S04]  /*1510*/  LOP3.LUT R0, R10, 0x80000000, R5, 0x48, !PT ;  /* 0x800000000a007812 */ /* 0x000fc800078e4805 */
[----:B------:R-:W-:Y:S01]  /*1520*/  LOP3.LUT R0, R0, 0x7f800000, RZ, 0xfc, !PT ;  /* 0x7f80000000007812 */ /* 0x000fe200078efcff */
[----:B------:R-:W-:Y:S06]  /*1530*/  BRA `(.L_x_20) ;  /* 0x0000000000147947 */ /* 0x000fec0003800000 */
.L_x_14:
[----:B------:R-:W-:Y:S01]  /*1540*/  LOP3.LUT R0, R10, 0x80000000, R5, 0x48, !PT ;  /* 0x800000000a007812 */ /* 0x000fe200078e4805 */
[----:B------:R-:W-:Y:S06]  /*1550*/  BRA `(.L_x_20) ;  /* 0x00000000000c7947 */ /* 0x000fec0003800000 */
.L_x_13:
[----:B------:R-:W0:Y:S01]  /*1560*/  MUFU.RSQ R0, -QNAN ;  /* 0xffc0000000007908 */ /* 0x000e220000001400 */
[----:B------:R-:W-:Y:S05]  /*1570*/  BRA `(.L_x_20) ;  /* 0x0000000000047947 */ /* 0x000fea0003800000 */
.L_x_12:
[----:B------:R-:W-:-:S07]  /*1580*/  FADD.FTZ R0, R5, R0 ;  /* 0x0000000005007221 */ /* 0x000fce0000010000 */
.L_x_20:
[----:B------:R-:W-:Y:S05]  /*1590*/  BSYNC.RECONVERGENT B2 ;  /* 0x0000000000027941 */ /* 0x000fea0003800200 */
.L_x_10:
[----:B------:R-:W-:-:S04]  /*15a0*/  HFMA2 R9, -RZ, RZ, 0, 0 ;  /* 0x00000000ff097431 */ /* 0x000fc800000001ff */
[----:B0-----:R-:W-:Y:S05]  /*15b0*/  RET.REL.NODEC R8 `(_Z25computeNewCentroidsKernelPfPiS_S0_iii) ;  /* 0xffffffe808907950 */ /* 0x001fea0003c3ffff */
.L_x_21:
[----:B------:R-:W-:-:S00]  /*15c0*/  BRA `(.L_x_21) ;  /* 0xfffffffc00fc7947 */ /* 0x000fc0000383ffff */
[----:B------:R-:W-:-:S00]  /*15d0*/  NOP ;  /* 0x0000000000007918 */ /* 0x000fc00000000000 */
        /* <DEDUP_REMOVED lines=10> */
.L_x_62:


//--------------------- .text._Z26findClosestCentroidHighDimPfS_Piiii --------------------------
	.section	.text._Z26findClosestCentroidHighDimPfS_Piiii,"ax",@progbits
	.align	128
        .global         _Z26findClosestCentroidHighDimPfS_Piiii
        .type           _Z26findClosestCentroidHighDimPfS_Piiii,@function
        .size           _Z26findClosestCentroidHighDimPfS_Piiii,(.L_x_64 - _Z26findClosestCentroidHighDimPfS_Piiii)
        .other          _Z26findClosestCentroidHighDimPfS_Piiii,@"STO_CUDA_ENTRY STV_DEFAULT"
_Z26findClosestCentroidHighDimPfS_Piiii:
.text._Z26findClosestCentroidHighDimPfS_Piiii:
[----:B------:R-:W-:Y:S01]  /*0000*/  LDC R1, c[0x0][0x37c] ;  /* 0x0000df00ff017b82 */ /* 0x000fe20000000800 */
[----:B------:R-:W0:Y:S01]  /*0010*/  S2R R0, SR_CTAID.Y ;  /* 0x0000000000007919 */ /* 0x000e220000002600 */
[----:B------:R-:W1:Y:S01]  /*0020*/  LDCU UR4, c[0x0][0x398] ;  /* 0x00007300ff0477ac */ /* 0x000e620008000800 */
[----:B------:R-:W0:Y:S02]  /*0030*/  S2R R3, SR_TID.Y ;  /* 0x0000000000037919 */ /* 0x000e240000002200 */
[----:B0-----:R-:W-:-:S05]  /*0040*/  IMAD R0, R0, 0x10, R3 ;  /* 0x0000001000007824 */ /* 0x001fca00078e0203 */
[----:B-1----:R-:W-:-:S13]  /*0050*/  ISETP.GE.AND P0, PT, R0, UR4, PT ;  /* 0x0000000400007c0c */ /* 0x002fda000bf06270 */
[----:B------:R-:W-:Y:S05]  /*0060*/  @P0 EXIT ;  /* 0x000000000000094d */ /* 0x000fea0003800000 */
[----:B------:R-:W0:Y:S01]  /*0070*/  LDCU UR6, c[0x0][0x39c] ;  /* 0x00007380ff0677ac */ /* 0x000e220008000800 */
[----:B------:R-:W1:Y:S01]  /*0080*/  S2R R8, SR_TID.X ;  /* 0x0000000000087919 */ /* 0x000e620000002100 */
[----:B------:R-:W2:Y:S01]  /*0090*/  LDCU.64 UR12, c[0x0][0x358] ;  /* 0x00006b00ff0c77ac */ /* 0x000ea20008000a00 */
[----:B0-----:R-:W-:-:S09]  /*00a0*/  UISETP.GE.AND UP0, UPT, UR6, 0x1, UPT ;  /* 0x000000010600788c */ /* 0x001fd2000bf06270 */
[----:B--2---:R-:W-:Y:S05]  /*00b0*/  BRA.U !UP0, `(.L_x_22) ;  /* 0x0000000108647547 */ /* 0x004fea000b800000 */
[----:B------:R-:W0:Y:S01]  /*00c0*/  S2UR UR5, SR_CgaCtaId ;  /* 0x00000000000579c3 */ /* 0x000e220000008800 */
[----:B------:R-:W-:Y:S01]  /*00d0*/  UMOV UR4, 0x400 ;  /* 0x0000040000047882 */ /* 0x000fe20000000000 */
[----:B------:R-:W-:Y:S01]  /*00e0*/  HFMA2 R7, -RZ, RZ, 0, 0 ;  /* 0x00000000ff077431 */ /* 0x000fe200000001ff */
[----:B------:R-:W2:Y:S05]  /*00f0*/  LDCU UR7, c[0x0][0x39c] ;  /* 0x00007380ff0777ac */ /* 0x000eaa0008000800 */
[----:B------:R-:W3:Y:S01]  /*0100*/  LDC.64 R4, c[0x0][0x380] ;  /* 0x0000e000ff047b82 */ /* 0x000ee20000000a00 */
[----:B0-----:R-:W-:Y:S02]  /*0110*/  ULEA UR5, UR5, UR4, 0x18 ;  /* 0x0000000405057291 */ /* 0x001fe4000f8ec0ff */
[----:B------:R-:W-:-:S04]  /*0120*/  UIADD3 UR4, UPT, UPT, UR6, 0xf, URZ ;  /* 0x0000000f06047890 */ /* 0x000fc8000fffe0ff */
[----:B-1----:R-:W-:Y:S01]  /*0130*/  LEA R2, R8, UR5, 0x6 ;  /* 0x0000000508027c11 */ /* 0x002fe2000f8e30ff */
[----:B------:R-:W-:-:S04]  /*0140*/  USHF.R.U32.HI UR4, URZ, 0x4, UR4 ;  /* 0x00000004ff047899 */ /* 0x000fc80008011604 */
[----:B--2---:R-:W-:-:S08]  /*0150*/  IMAD R6, R3, 0x4, R2 ;  /* 0x0000000403067824 */ /* 0x004fd000078e0202 */
.L_x_25:
[----:B0-----:R-:W-:Y:S01]  /*0160*/  IMAD R3, R7, 0x10, R8 ;  /* 0x0000001007037824 */ /* 0x001fe200078e0208 */
[----:B------:R-:W-:Y:S01]  /*0170*/  UMOV UR6, UR7 ;  /* 0x0000000700067c82 */ /* 0x000fe20008000000 */
[----:B------:R-:W-:Y:S03]  /*0180*/  BSSY.RECONVERGENT B0, `(.L_x_23) ;  /* 0x0000007000007945 */ /* 0x000fe60003800200 */
[----:B------:R-:W-:-:S13]  /*0190*/  ISETP.GE.AND P0, PT, R3, UR6, PT ;  /* 0x0000000603007c0c */ /* 0x000fda000bf06270 */
[----:B------:R-:W-:Y:S05]  /*01a0*/  @P0 BRA `(.L_x_24) ;  /* 0x0000000000100947 */ /* 0x000fea0003800000 */
[----:B------:R-:W-:-:S04]  /*01b0*/  IMAD R3, R0, UR6, R3 ;  /* 0x0000000600037c24 */ /* 0x000fc8000f8e0203 */
[----:B---3--:R-:W-:-:S06]  /*01c0*/  IMAD.WIDE R2, R3, 0x4, R4 ;  /* 0x0000000403027825 */ /* 0x008fcc00078e0204 */
[----:B------:R-:W2:Y:S04]  /*01d0*/  LDG.E R3, desc[UR12][R2.64] ;  /* 0x0000000c02037981 */ /* 0x000ea8000c1e1900 */
[----:B--2---:R0:W-:Y:S02]  /*01e0*/  STS [R6], R3 ;  /* 0x0000000306007388 */ /* 0x0041e40000000800 */
.L_x_24:
[----:B------:R-:W-:Y:S05]  /*01f0*/  BSYNC.RECONVERGENT B0 ;  /* 0x0000000000007941 */ /* 0x000fea0003800200 */
.L_x_23:
[----:B------:R-:W-:Y:S01]  /*0200*/  BAR.SYNC.DEFER_BLOCKING 0x0 ;  /* 0x0000000000007b1d */ /* 0x000fe20000010000 */
[----:B------:R-:W-:-:S07]  /*0210*/  VIADD R7, R7, 0x1 ;  /* 0x0000000107077836 */ /* 0x000fce0000000000 */
[----:B------:R-:W-:Y:S01]  /*0220*/  BAR.SYNC.DEFER_BLOCKING 0x0 ;  /* 0x0000000000007b1d */ /* 0x000fe20000010000 */
[----:B------:R-:W-:-:S13]  /*0230*/  ISETP.NE.AND P0, PT, R7, UR4, PT ;  /* 0x0000000407007c0c */ /* 0x000fda000bf05270 */
[----:B------:R-:W-:Y:S05]  /*0240*/  @P0 BRA `(.L_x_25) ;  /* 0xfffffffc00c40947 */ /* 0x000fea000383ffff */
.L_x_22:
[----:B-1----:R-:W-:-:S13]  /*0250*/  ISETP.NE.AND P0, PT, R8, RZ, PT ;  /* 0x000000ff0800720c */ /* 0x002fda0003f05270 */
[----:B------:R-:W-:Y:S05]  /*0260*/  @P0 EXIT ;  /* 0x000000000000094d */ /* 0x000fea0003800000 */
[----:B------:R-:W1:Y:S01]  /*0270*/  LDCU UR4, c[0x0][0x3a0] ;  /* 0x00007400ff0477ac */ /* 0x000e620008000800 */
[----:B0-----:R-:W-:Y:S01]  /*0280*/  MOV R6, RZ ;  /* 0x000000ff00067202 */ /* 0x001fe20000000f00 */
[----:B-1----:R-:W-:-:S09]  /*0290*/  UISETP.GE.AND UP0, UPT, UR4, 0x1, UPT ;  /* 0x000000010400788c */ /* 0x002fd2000bf06270 */
[----:B------:R-:W-:Y:S05]  /*02a0*/  BRA.U !UP0, `(.L_x_26) ;  /* 0x0000000d08687547 */ /* 0x000fea000b800000 */
[----:B------:R-:W-:-:S09]  /*02b0*/  UISETP.GE.AND UP0, UPT, UR6, 0x1, UPT ;  /* 0x000000010600788c */ /* 0x000fd2000bf06270 */
[----:B------:R-:W-:Y:S05]  /*02c0*/  BRA.U !UP0, `(.L_x_27) ;  /* 0x0000000908647547 */ /* 0x000fea000b800000 */
[----:B------:R-:W0:Y:S01]  /*02d0*/  LDCU.64 UR10, c[0x0][0x380] ;  /* 0x00007000ff0a77ac */ /* 0x000e220008000a00 */
[----:B------:R-:W-:Y:S02]  /*02e0*/  IMAD R24, R0, UR6, RZ ;  /* 0x0000000600187c24 */ /* 0x000fe4000f8e02ff */
[----:B------:R-:W-:Y:S02]  /*02f0*/  HFMA2 R6, -RZ, RZ, 0, 0 ;  /* 0x00000000ff067431 */ /* 0x000fe400000001ff */
[----:B------:R-:W-:Y:S01]  /*0300*/  IMAD.MOV.U32 R8, RZ, RZ, 0x7f7fffff ;  /* 0x7f7fffffff087424 */ /* 0x000fe200078e00ff */
[----:B------:R-:W-:Y:S01]  /*0310*/  ULOP3.LUT UR5, UR6, 0x7ffffff8, URZ, 0xc0, !UPT ;  /* 0x7ffffff806057892 */ /* 0x000fe2000f8ec0ff */
[----:B------:R-:W-:Y:S01]  /*0320*/  IMAD.MOV.U32 R9, RZ, RZ, RZ ;  /* 0x000000ffff097224 */ /* 0x000fe200078e00ff */
[----:B------:R-:W-:Y:S02]  /*0330*/  ULOP3.LUT UR8, UR6, 0x7, URZ, 0xc0, !UPT ;  /* 0x0000000706087892 */ /* 0x000fe4000f8ec0ff */
[----:B------:R-:W-:-:S02]  /*0340*/  ULOP3.LUT UR9, UR6, 0x3, URZ, 0xc0, !UPT ;  /* 0x0000000306097892 */ /* 0x000fc4000f8ec0ff */
[----:B------:R-:W-:Y:S01]  /*0350*/  UIADD3 UR7, UPT, UPT, -UR5, URZ, URZ ;  /* 0x000000ff05077290 */ /* 0x000fe2000fffe1ff */
[----:B0-----:R-:W-:-:S04]  /*0360*/  LEA R7, P0, R24, UR10, 0x2 ;  /* 0x0000000a18077c11 */ /* 0x001fc8000f8010ff */
[----:B------:R-:W-:Y:S02]  /*0370*/  IADD3 R7, P1, PT, R7, 0x10, RZ ;  /* 0x0000001007077810 */ /* 0x000fe40007f3e0ff */
[----:B------:R-:W-:-:S05]  /*0380*/  LEA.HI.X R10, R24, UR11, RZ, 0x2, P0 ;  /* 0x0000000b180a7c11 */ /* 0x000fca00080f14ff */
[----:B------:R-:W-:-:S07]  /*0390*/  IMAD.X R10, RZ, RZ, R10, P1 ;  /* 0x000000ffff0a7224 */ /* 0x000fce00008e060a */
.L_x_33:
[----:B------:R-:W0:Y:S01]  /*03a0*/  LDCU UR11, c[0x0][0x39c] ;  /* 0x00007380ff0b77ac */ /* 0x000e220008000800 */
[----:B------:R-:W-:Y:S01]  /*03b0*/  IMAD.MOV.U32 R13, RZ, RZ, RZ ;  /* 0x000000ffff0d7224 */ /* 0x000fe200078e00ff */
[----:B------:R-:W-:Y:S01]  /*03c0*/  UMOV UR4, URZ ;  /* 0x000000ff00047c82 */ /* 0x000fe20008000000 */
[----:B0-----:R-:W-:Y:S02]  /*03d0*/  UISETP.GE.U32.AND UP0, UPT, UR11, 0x8, UPT ;  /* 0x000000080b00788c */ /* 0x001fe4000bf06070 */
[----:B------:R-:W-:-:S07]  /*03e0*/  IMAD R11, R9, UR11, RZ ;  /* 0x0000000b090b7c24 */ /* 0x000fce000f8e02ff */
[----:B------:R-:W-:Y:S05]  /*03f0*/  BRA.U !UP0, `(.L_x_28) ;  /* 0x0000000108c07547 */ /* 0x000fea000b800000 */
[----:B------:R-:W0:Y:S01]  /*0400*/  LDC.64 R2, c[0x0][0x388] ;  /* 0x0000e200ff027b82 */ /* 0x000e220000000a00 */
[----:B------:R-:W-:Y:S01]  /*0410*/  MOV R13, RZ ;  /* 0x000000ff000d7202 */ /* 0x000fe20000000f00 */
[----:B---3--:R-:W-:Y:S01]  /*0420*/  IMAD.MOV.U32 R4, RZ, RZ, R7 ;  /* 0x000000ffff047224 */ /* 0x008fe200078e0007 */
[----:B------:R-:W-:Y:S01]  /*0430*/  MOV R5, R10 ;  /* 0x0000000a00057202 */ /* 0x000fe20000000f00 */
[----:B------:R-:W-:Y:S01]  /*0440*/  UMOV UR4, UR7 ;  /* 0x0000000700047c82 */ /* 0x000fe20008000000 */
[----:B0-----:R-:W-:-:S03]  /*0450*/  IMAD.WIDE.U32 R2, R11, 0x4, R2 ;  /* 0x000000040b027825 */ /* 0x001fc600078e0002 */
[----:B------:R-:W-:-:S05]  /*0460*/  IADD3 R2, P0, PT, R2, 0x10, RZ ;  /* 0x0000001002027810 */ /* 0x000fca0007f1e0ff */
[----:B------:R-:W-:-:S08]  /*0470*/  IMAD.X R3, RZ, RZ, R3, P0 ;  /* 0x000000ffff037224 */ /* 0x000fd000000e0603 */
.L_x_29:
[----:B------:R-:W2:Y:S04]  /*0480*/  LDG.E R20, desc[UR12][R4.64+-0x10] ;  /* 0xfffff00c04147981 */ /* 0x000ea8000c1e1900 */
[----:B------:R-:W2:Y:S04]  /*0490*/  LDG.E R23, desc[UR12][R2.64+-0x10] ;  /* 0xfffff00c02177981 */ /* 0x000ea8000c1e1900 */
[----:B------:R-:W3:Y:S04]  /*04a0*/  LDG.E R26, desc[UR12][R4.64+-0xc] ;  /* 0xfffff40c041a7981 */ /* 0x000ee8000c1e1900 */
[----:B------:R-:W3:Y:S04]  /*04b0*/  LDG.E R27, desc[UR12][R2.64+-0xc] ;  /* 0xfffff40c021b7981 */ /* 0x000ee8000c1e1900 */
[----:B------:R-:W4:Y:S04]  /*04c0*/  LDG.E R12, desc[UR12][R4.64+-0x8] ;  /* 0xfffff80c040c7981 */ /* 0x000f28000c1e1900 */
[----:B------:R-:W4:Y:S04]  /*04d0*/  LDG.E R15, desc[UR12][R2.64+-0x8] ;  /* 0xfffff80c020f7981 */ /* 0x000f28000c1e1900 */
[----:B------:R-:W5:Y:S04]  /*04e0*/  LDG.E R14, desc[UR12][R4.64+-0x4] ;  /* 0xfffffc0c040e7981 */ /* 0x000f68000c1e1900 */
[----:B------:R-:W5:Y:S04]  /*04f0*/  LDG.E R17, desc[UR12][R2.64+-0x4] ;  /* 0xfffffc0c02117981 */ /* 0x000f68000c1e1900 */
[----:B------:R-:W5:Y:S04]  /*0500*/  LDG.E R16, desc[UR12][R4.64] ;  /* 0x0000000c04107981 */ /* 0x000f68000c1e1900 */
[----:B------:R-:W5:Y:S04]  /*0510*/  LDG.E R19, desc[UR12][R2.64] ;  /* 0x0000000c02137981 */ /* 0x000f68000c1e1900 */
[----:B------:R-:W5:Y:S04]  /*0520*/  LDG.E R18, desc[UR12][R4.64+0x4] ;  /* 0x0000040c04127981 */ /* 0x000f68000c1e1900 */
[----:B------:R-:W5:Y:S01]  /*0530*/  LDG.E R21, desc[UR12][R2.64+0x4] ;  /* 0x0000040c02157981 */ /* 0x000f62000c1e1900 */
[----:B--2---:R-:W-:-:S03]  /*0540*/  FADD R22, R20, -R23 ;  /* 0x8000001714167221 */ /* 0x004fc60000000000 */
[----:B------:R-:W2:Y:S04]  /*0550*/  LDG.E R23, desc[UR12][R4.64+0x8] ;  /* 0x0000080c04177981 */ /* 0x000ea8000c1e1900 */
[----:B------:R-:W2:Y:S01]  /*0560*/  LDG.E R20, desc[UR12][R2.64+0x8] ;  /* 0x0000080c02147981 */ /* 0x000ea2000c1e1900 */
[----:B------:R-:W-:Y:S01]  /*0570*/  FFMA R25, R22, R22, R13 ;  /* 0x0000001616197223 */ /* 0x000fe2000000000d */
[----:B---3--:R-:W-:Y:S02]  /*0580*/  FADD R26, R26, -R27 ;  /* 0x8000001b1a1a7221 */ /* 0x008fe40000000000 */
[----:B------:R0:W3:Y:S04]  /*0590*/  LDG.E R22, desc[UR12][R4.64+0xc] ;  /* 0x00000c0c04167981 */ /* 0x0000e8000c1e1900 */
[----:B------:R1:W3:Y:S01]  /*05a0*/  LDG.E R13, desc[UR12][R2.64+0xc] ;  /* 0x00000c0c020d7981 */ /* 0x0002e2000c1e1900 */
[----:B------:R-:W-:Y:S01]  /*05b0*/  FFMA R25, R26, R26, R25 ;  /* 0x0000001a1a197223 */ /* 0x000fe20000000019 */
[----:B----4-:R-:W-:Y:S01]  /*05c0*/  FADD R12, R12, -R15 ;  /* 0x8000000f0c0c7221 */ /* 0x010fe20000000000 */
[----:B------:R-:W-:-:S03]  /*05d0*/  UIADD3 UR4, UPT, UPT, UR4, 0x8, URZ ;  /* 0x0000000804047890 */ /* 0x000fc6000fffe0ff */
[----:B------:R-:W-:Y:S01]  /*05e0*/  FFMA R25, R12, R12, R25 ;  /* 0x0000000c0c197223 */ /* 0x000fe20000000019 */
[----:B------:R-:W-:Y:S01]  /*05f0*/  UISETP.NE.AND UP0, UPT, UR4, URZ, UPT ;  /* 0x000000ff0400728c */ /* 0x000fe2000bf05270 */
[----:B0-----:R-:W-:Y:S01]  /*0600*/  IADD3 R4, P0, PT, R4, 0x20, RZ ;  /* 0x0000002004047810 */ /* 0x001fe20007f1e0ff */
[----:B-----5:R-:W-:Y:S01]  /*0610*/  FADD R14, R14, -R17 ;  /* 0x800000110e0e7221 */ /* 0x020fe20000000000 */
[----:B-1----:R-:W-:-:S03]  /*0620*/  IADD3 R2, P1, PT, R2, 0x20, RZ ;  /* 0x0000002002027810 */ /* 0x002fc60007f3e0ff */
[----:B------:R-:W-:Y:S02]  /*0630*/  IMAD.X R5, RZ, RZ, R5, P0 ;  /* 0x000000ffff057224 */ /* 0x000fe400000e0605 */
[----:B------:R-:W-:Y:S01]  /*0640*/  FFMA R25, R14, R14, R25 ;  /* 0x0000000e0e197223 */ /* 0x000fe20000000019 */
[----:B------:R-:W-:Y:S02]  /*0650*/  IMAD.X R3, RZ, RZ, R3, P1 ;  /* 0x000000ffff037224 */ /* 0x000fe400008e0603 */
[----:B------:R-:W-:-:S04]  /*0660*/  FADD R16, R16, -R19 ;  /* 0x8000001310107221 */ /* 0x000fc80000000000 */
[----:B------:R-:W-:Y:S01]  /*0670*/  FFMA R25, R16, R16, R25 ;  /* 0x0000001010197223 */ /* 0x000fe20000000019 */
[----:B------:R-:W-:-:S04]  /*0680*/  FADD R18, R18, -R21 ;  /* 0x8000001512127221 */ /* 0x000fc80000000000 */
[----:B------:R-:W-:Y:S01]  /*0690*/  FFMA R25, R18, R18, R25 ;  /* 0x0000001212197223 */ /* 0x000fe20000000019 */
[----:B--2---:R-:W-:-:S04]  /*06a0*/  FADD R20, R23, -R20 ;  /* 0x8000001417147221 */ /* 0x004fc80000000000 */
[----:B------:R-:W-:Y:S01]  /*06b0*/  FFMA R25, R20, R20, R25 ;  /* 0x0000001414197223 */ /* 0x000fe20000000019 */
[----:B---3--:R-:W-:-:S04]  /*06c0*/  FADD R22, R22, -R13 ;  /* 0x8000000d16167221 */ /* 0x008fc80000000000 */
[----:B------:R-:W-:Y:S01]  /*06d0*/  FFMA R13, R22, R22, R25 ;  /* 0x00000016160d7223 */ /* 0x000fe20000000019 */
[----:B------:R-:W-:Y:S06]  /*06e0*/  BRA.U UP0, `(.L_x_29) ;  /* 0xfffffffd00647547 */ /* 0x000fec000b83ffff */
[----:B------:R-:W-:-:S05]  /*06f0*/  UMOV UR4, UR5 ;  /* 0x0000000500047c82 */ /* 0x000fca0008000000 */
.L_x_28:
[----:B------:R-:W-:-:S09]  /*0700*/  UISETP.NE.AND UP0, UPT, UR8, URZ, UPT ;  /* 0x000000ff0800728c */ /* 0x000fd2000bf05270 */
[----:B------:R-:W-:Y:S05]  /*0710*/  BRA.U !UP0, `(.L_x_30) ;  /* 0x00000005082c7547 */ /* 0x000fea000b800000 */
[----:B------:R-:W-:Y:S02]  /*0720*/  UIADD3 UR10, UPT, UPT, UR8, -0x1, URZ ;  /* 0xffffffff080a7890 */ /* 0x000fe4000fffe0ff */
[----:B------:R-:W-:Y:S02]  /*0730*/  UISETP.NE.AND UP1, UPT, UR9, URZ, UPT ;  /* 0x000000ff0900728c */ /* 0x000fe4000bf25270 */
[----:B------:R-:W-:-:S09]  /*0740*/  UISETP.GE.U32.AND UP0, UPT, UR10, 0x3, UPT ;  /* 0x000000030a00788c */ /* 0x000fd2000bf06070 */
[----:B------:R-:W-:Y:S05]  /*0750*/  BRA.U !UP0, `(.L_x_31) ;  /* 0x0000000108807547 */ /* 0x000fea000b800000 */
[----:B------:R-:W0:Y:S01]  /*0760*/  LDC.64 R16, c[0x0][0x380] ;  /* 0x0000e000ff107b82 */ /* 0x000e220000000a00 */
[----:B------:R-:W1:Y:S01]  /*0770*/  LDCU.128 UR16, c[0x0][0x380] ;  /* 0x00007000ff1077ac */ /* 0x000e620008000c00 */
[C---:B---3--:R-:W-:Y:S02]  /*0780*/  IADD3 R5, PT, PT, R24.reuse, UR4, RZ ;  /* 0x0000000418057c10 */ /* 0x048fe4000fffe0ff */
[----:B------:R-:W-:Y:S02]  /*0790*/  IADD3 R18, P0, PT, R24, UR4, RZ ;  /* 0x0000000418127c10 */ /* 0x000fe4000ff1e0ff */
[----:B------:R-:W-:Y:S02]  /*07a0*/  IADD3 R12, P2, PT, R11, UR4, RZ ;  /* 0x000000040b0c7c10 */ /* 0x000fe4000ff5e0ff */
[----:B------:R-:W2:Y:S01]  /*07b0*/  LDC.64 R2, c[0x0][0x388] ;  /* 0x0000e200ff027b82 */ /* 0x000ea20000000a00 */
[----:B------:R-:W-:Y:S01]  /*07c0*/  IMAD.X R19, RZ, RZ, RZ, P0 ;  /* 0x000000ffff137224 */ /* 0x000fe200000e06ff */
[----:B------:R-:W-:-:S02]  /*07d0*/  IADD3.X R15, PT, PT, RZ, RZ, RZ, P2, !PT ;  /* 0x000000ffff0f7210 */ /* 0x000fc400017fe4ff */
[----:B-1----:R-:W-:Y:S02]  /*07e0*/  LEA R4, P1, R18, UR16, 0x2 ;  /* 0x0000001012047c11 */ /* 0x002fe4000f8210ff */
[----:B------:R-:W-:Y:S01]  /*07f0*/  LEA R14, P3, R12, UR18, 0x2 ;  /* 0x000000120c0e7c11 */ /* 0x000fe2000f8610ff */
[----:B0-----:R-:W-:-:S03]  /*0800*/  IMAD.WIDE.U32 R16, R5, 0x4, R16 ;  /* 0x0000000405107825 */ /* 0x001fc600078e0010 */
[----:B------:R-:W-:Y:S01]  /*0810*/  LEA.HI.X R15, R12, UR19, R15, 0x2, P3 ;  /* 0x000000130c0f7c11 */ /* 0x000fe200098f140f */
[----:B------:R-:W-:Y:S02]  /*0820*/  VIADD R5, R11, UR4 ;  /* 0x000000040b057c36 */ /* 0x000fe40008000000 */
[----:B------:R-:W3:Y:S02]  /*0830*/  LDG.E R16, desc[UR12][R16.64] ;  /* 0x0000000c10107981 */ /* 0x000ee4000c1e1900 */
[----:B--2---:R-:W-:Y:S01]  /*0840*/  IMAD.WIDE.U32 R2, R5, 0x4, R2 ;  /* 0x0000000405027825 */ /* 0x004fe200078e0002 */
[----:B------:R-:W-:Y:S01]  /*0850*/  LEA.HI.X R5, R18, UR17, R19, 0x2, P1 ;  /* 0x0000001112057c11 */ /* 0x000fe200088f1413 */
[----:B------:R-:W2:Y:S04]  /*0860*/  LDG.E R21, desc[UR12][R14.64+0x8] ;  /* 0x0000080c0e157981 */ /* 0x000ea8000c1e1900 */
[----:B------:R-:W3:Y:S04]  /*0870*/  LDG.E R3, desc[UR12][R2.64] ;  /* 0x0000000c02037981 */ /* 0x000ee8000c1e1900 */
[----:B------:R-:W4:Y:S04]  /*0880*/  LDG.E R18, desc[UR12][R4.64+0x4] ;  /* 0x0000040c04127981 */ /* 0x000f28000c1e1900 */
[----:B------:R-:W4:Y:S04]  /*0890*/  LDG.E R19, desc[UR12][R14.64+0x4] ;  /* 0x0000040c0e137981 */ /* 0x000f28000c1e1900 */
[----:B------:R-:W2:Y:S04]  /*08a0*/  LDG.E R20, desc[UR12][R4.64+0x8] ;  /* 0x0000080c04147981 */ /* 0x000ea8000c1e1900 */
[----:B------:R-:W5:Y:S04]  /*08b0*/  LDG.E R22, desc[UR12][R4.64+0xc] ;  /* 0x00000c0c04167981 */ /* 0x000f68000c1e1900 */
[----:B------:R-:W5:Y:S01]  /*08c0*/  LDG.E R23, desc[UR12][R14.64+0xc] ;  /* 0x00000c0c0e177981 */ /* 0x000f62000c1e1900 */
[----:B------:R-:W-:Y:S01]  /*08d0*/  UIADD3 UR4, UPT, UPT, UR4, 0x4, URZ ;  /* 0x0000000404047890 */ /* 0x000fe2000fffe0ff */
[----:B---3--:R-:W-:-:S04]  /*08e0*/  FADD R12, R16, -R3 ;  /* 0x80000003100c7221 */ /* 0x008fc80000000000 */
[----:B------:R-:W-:Y:S01]  /*08f0*/  FFMA R12, R12, R12, R13 ;  /* 0x0000000c0c0c7223 */ /* 0x000fe2000000000d */
[----:B----4-:R-:W-:-:S04]  /*0900*/  FADD R19, R18, -R19 ;  /* 0x8000001312137221 */ /* 0x010fc80000000000 */
[----:B------:R-:W-:Y:S01]  /*0910*/  FFMA R12, R19, R19, R12 ;  /* 0x00000013130c7223 */ /* 0x000fe2000000000c */
[----:B--2---:R-:W-:-:S04]  /*0920*/  FADD R21, R20, -R21 ;  /* 0x8000001514157221 */ /* 0x004fc80000000000 */
[----:B------:R-:W-:Y:S01]  /*0930*/  FFMA R12, R21, R21, R12 ;  /* 0x00000015150c7223 */ /* 0x000fe2000000000c */
[----:B-----5:R-:W-:-:S04]  /*0940*/  FADD R23, R22, -R23 ;  /* 0x8000001716177221 */ /* 0x020fc80000000000 */
[----:B------:R-:W-:-:S07]  /*0950*/  FFMA R13, R23, R23, R12 ;  /* 0x00000017170d7223 */ /* 0x000fce000000000c */
.L_x_31:
[----:B------:R-:W-:Y:S05]  /*0960*/  BRA.U !UP1, `(.L_x_30) ;  /* 0x0000000109987547 */ /* 0x000fea000b800000 */
[----:B------:R-:W-:Y:S02]  /*0970*/  UISETP.NE.AND UP0, UPT, UR9, 0x1, UPT ;  /* 0x000000010900788c */ /* 0x000fe4000bf05270 */
[----:B------:R-:W-:-:S07]  /*0980*/  ULOP3.LUT UP1, URZ, UR11, 0x1, URZ, 0xc0, !UPT ;  /* 0x000000010bff7892 */ /* 0x000fce000f82c0ff */
[----:B------:R-:W-:Y:S05]  /*0990*/  BRA.U !UP0, `(.L_x_32) ;  /* 0x0000000108607547 */ /* 0x000fea000b800000 */
[----:B------:R-:W0:Y:S01]  /*09a0*/  LDC.64 R16, c[0x0][0x380] ;  /* 0x0000e000ff107b82 */ /* 0x000e220000000a00 */
[----:B------:R-:W1:Y:S01]  /*09b0*/  LDCU.128 UR16, c[0x0][0x380] ;  /* 0x00007000ff1077ac */ /* 0x000e620008000c00 */
[C---:B---3--:R-:W-:Y:S01]  /*09c0*/  VIADD R5, R24.reuse, UR4 ;  /* 0x0000000418057c36 */ /* 0x048fe20008000000 */
[----:B------:R-:W-:Y:S02]  /*09d0*/  IADD3 R18, P2, PT, R11, UR4, RZ ;  /* 0x000000040b127c10 */ /* 0x000fe4000ff5e0ff */
[----:B------:R-:W-:-:S03]  /*09e0*/  IADD3 R12, P0, PT, R24, UR4, RZ ;  /* 0x00000004180c7c10 */ /* 0x000fc6000ff1e0ff */
[----:B------:R-:W2:Y:S01]  /*09f0*/  LDC.64 R2, c[0x0][0x388] ;  /* 0x0000e200ff027b82 */ /* 0x000ea20000000a00 */
[----:B------:R-:W-:Y:S01]  /*0a00*/  IADD3.X R15, PT, PT, RZ, RZ, RZ, P0, !PT ;  /* 0x000000ffff0f7210 */ /* 0x000fe200007fe4ff */
[----:B------:R-:W-:Y:S01]  /*0a10*/  IMAD.X R19, RZ, RZ, RZ, P2 ;  /* 0x000000ffff137224 */ /* 0x000fe200010e06ff */
[----:B-1----:R-:W-:Y:S02]  /*0a20*/  LEA R4, P1, R12, UR16, 0x2 ;  /* 0x000000100c047c11 */ /* 0x002fe4000f8210ff */
[----:B------:R-:W-:Y:S01]  /*0a30*/  LEA R14, P3, R18, UR18, 0x2 ;  /* 0x00000012120e7c11 */ /* 0x000fe2000f8610ff */
[----:B0-----:R-:W-:-:S04]  /*0a40*/  IMAD.WIDE.U32 R16, R5, 0x4, R16 ;  /* 0x0000000405107825 */ /* 0x001fc800078e0010 */
[----:B------:R-:W-:Y:S02]  /*0a50*/  VIADD R5, R11, UR4 ;  /* 0x000000040b057c36 */ /* 0x000fe40008000000 */
[----:B------:R-:W3:Y:S02]  /*0a60*/  LDG.E R16, desc[UR12][R16.64] ;  /* 0x0000000c10107981 */ /* 0x000ee4000c1e1900 */
[----:B--2---:R-:W-:Y:S01]  /*0a70*/  IMAD.WIDE.U32 R2, R5, 0x4, R2 ;  /* 0x0000000405027825 */ /* 0x004fe200078e0002 */
[----:B------:R-:W-:Y:S02]  /*0a80*/  LEA.HI.X R5, R12, UR17, R15, 0x2, P1 ;  /* 0x000000110c057c11 */ /* 0x000fe400088f140f */
[----:B------:R-:W-:-:S03]  /*0a90*/  LEA.HI.X R15, R18, UR19, R19, 0x2, P3 ;  /* 0x00000013120f7c11 */ /* 0x000fc600098f1413 */
[----:B------:R-:W3:Y:S04]  /*0aa0*/  LDG.E R3, desc[UR12][R2.64] ;  /* 0x0000000c02037981 */ /* 0x000ee8000c1e1900 */
[----:B------:R-:W2:Y:S04]  /*0ab0*/  LDG.E R4, desc[UR12][R4.64+0x4] ;  /* 0x0000040c04047981 */ /* 0x000ea8000c1e1900 */
[----:B------:R-:W2:Y:S01]  /*0ac0*/  LDG.E R15, desc[UR12][R14.64+0x4] ;  /* 0x0000040c0e0f7981 */ /* 0x000ea2000c1e1900 */
[----:B------:R-:W-:Y:S01]  /*0ad0*/  UIADD3 UR4, UPT, UPT, UR4, 0x2, URZ ;  /* 0x0000000204047890 */ /* 0x000fe2000fffe0ff */
[----:B---3--:R-:W-:-:S04]  /*0ae0*/  FADD R12, R16, -R3 ;  /* 0x80000003100c7221 */ /* 0x008fc80000000000 */
[----:B------:R-:W-:Y:S01]  /*0af0*/  FFMA R13, R12, R12, R13 ;  /* 0x0000000c0c0d7223 */ /* 0x000fe2000000000d */
[----:B--2---:R-:W-:-:S04]  /*0b00*/  FADD R12, R4, -R15 ;  /* 0x8000000f040c7221 */ /* 0x004fc80000000000 */
[----:B------:R-:W-:-:S07]  /*0b10*/  FFMA R13, R12, R12, R13 ;  /* 0x0000000c0c0d7223 */ /* 0x000fce000000000d */
.L_x_32:
[----:B------:R-:W-:Y:S05]  /*0b20*/  BRA.U !UP1, `(.L_x_30) ;  /* 0x0000000109287547 */ /* 0x000fea000b800000 */
[----:B------:R-:W0:Y:S01]  /*0b30*/  LDC.64 R2, c[0x0][0x380] ;  /* 0x0000e000ff027b82 */ /* 0x000e220000000a00 */
[----:B------:R-:W-:Y:S01]  /*0b40*/  IADD3 R11, PT, PT, R11, UR4, RZ ;  /* 0x000000040b0b7c10 */ /* 0x000fe2000fffe0ff */
[----:B------:R-:W-:-:S06]  /*0b50*/  VIADD R15, R24, UR4 ;  /* 0x00000004180f7c36 */ /* 0x000fcc0008000000 */
[----:B---3--:R-:W1:Y:S01]  /*0b60*/  LDC.64 R4, c[0x0][0x388] ;  /* 0x0000e200ff047b82 */ /* 0x008e620000000a00 */
[----:B0-----:R-:W-:-:S06]  /*0b70*/  IMAD.WIDE.U32 R2, R15, 0x4, R2 ;  /* 0x000000040f027825 */ /* 0x001fcc00078e0002 */
[----:B------:R-:W2:Y:S01]  /*0b80*/  LDG.E R2, desc[UR12][R2.64] ;  /* 0x0000000c02027981 */ /* 0x000ea2000c1e1900 */
[----:B-1----:R-:W-:-:S06]  /*0b90*/  IMAD.WIDE.U32 R4, R11, 0x4, R4 ;  /* 0x000000040b047825 */ /* 0x002fcc00078e0004 */
[----:B------:R-:W2:Y:S02]  /*0ba0*/  LDG.E R5, desc[UR12][R4.64] ;  /* 0x0000000c04057981 */ /* 0x000ea4000c1e1900 */
[----:B--2---:R-:W-:-:S04]  /*0bb0*/  FADD R12, R2, -R5 ;  /* 0x80000005020c7221 */ /* 0x004fc80000000000 */
[----:B------:R-:W-:-:S07]  /*0bc0*/  FFMA R13, R12, R12, R13 ;  /* 0x0000000c0c0d7223 */ /* 0x000fce000000000d */
.L_x_30:
[----:B------:R-:W0:Y:S01]  /*0bd0*/  LDCU UR4, c[0x0][0x3a0] ;  /* 0x00007400ff0477ac */ /* 0x000e220008000800 */
[----:B------:R-:W-:Y:S01]  /*0be0*/  VIADD R2, R9, 0x1 ;  /* 0x0000000109027836 */ /* 0x000fe20000000000 */
[----:B------:R-:W-:-:S04]  /*0bf0*/  FSETP.GEU.AND P0, PT, R13, R8, PT ;  /* 0x000000080d00720b */ /* 0x000fc80003f0e000 */
[----:B------:R-:W-:Y:S02]  /*0c00*/  SEL R6, R9, R6, !P0 ;  /* 0x0000000609067207 */ /* 0x000fe40004000000 */
[----:B------:R-:W-:Y:S02]  /*0c10*/  FSEL R8, R13, R8, !P0 ;  /* 0x000000080d087208 */ /* 0x000fe40004000000 */
[----:B0-----:R-:W-:-:S13]  /*0c20*/  ISETP.NE.AND P1, PT, R2, UR4, PT ;  /* 0x0000000402007c0c */ /* 0x001fda000bf25270 */
[----:B------:R-:W-:Y:S05]  /*0c30*/  @!P1 BRA `(.L_x_26) ;  /* 0x0000000400049947 */ /* 0x000fea0003800000 */
[----:B------:R-:W-:Y:S01]  /*0c40*/  IMAD.MOV.U32 R9, RZ, RZ, R2 ;  /* 0x000000ffff097224 */ /* 0x000fe200078e0002 */
[----:B------:R-:W-:Y:S06]  /*0c50*/  BRA `(.L_x_33) ;  /* 0xfffffff400d07947 */ /* 0x000fec000383ffff */
.L_x_27:
[----:B------:R-:W-:Y:S01]  /*0c60*/  UISETP.GE.U32.AND UP0, UPT, UR4, 0x4, UPT ;  /* 0x000000040400788c */ /* 0x000fe2000bf06070 */
[----:B------:R-:W-:Y:S01]  /*0c70*/  MOV R2, 0x7f7fffff ;  /* 0x7f7fffff00027802 */ /* 0x000fe20000000f00 */
[----:B------:R-:W-:Y:S01]  /*0c80*/  IMAD.MOV.U32 R3, RZ, RZ, RZ ;  /* 0x000000ffff037224 */ /* 0x000fe200078e00ff */
[----:B------:R-:W-:Y:S01]  /*0c90*/  ULOP3.LUT UR5, UR4, 0x3, URZ, 0xc0, !UPT ;  /* 0x0000000304057892 */ /* 0x000fe2000f8ec0ff */
[----:B------:R-:W-:-:S05]  /*0ca0*/  IMAD.MOV.U32 R6, RZ, RZ, RZ ;  /* 0x000000ffff067224 */ /* 0x000fca00078e00ff */
[----:B------:R-:W-:Y:S06]  /*0cb0*/  BRA.U !UP0, `(.L_x_34) ;  /* 0x0000000108bc7547 */ /* 0x000fec000b800000 */
[----:B------:R-:W-:Y:S01]  /*0cc0*/  ULOP3.LUT UR4, UR4, 0x7ffffffc, URZ, 0xc0, !UPT ;  /* 0x7ffffffc04047892 */ /* 0x000fe2000f8ec0ff */
[----:B------:R-:W-:Y:S01]  /*0cd0*/  HFMA2 R6, -RZ, RZ, 0, 0 ;  /* 0x00000000ff067431 */ /* 0x000fe200000001ff */
[----:B------:R-:W-:Y:S01]  /*0ce0*/  MOV R2, 0x7f7fffff ;  /* 0x7f7fffff00027802 */ /* 0x000fe20000000f00 */
[----:B---3--:R-:W-:Y:S01]  /*0cf0*/  IMAD.MOV.U32 R4, RZ, RZ, RZ ;  /* 0x000000ffff047224 */ /* 0x008fe200078e00ff */
[----:B------:R-:W-:Y:S02]  /*0d00*/  UISETP.GT.AND UP0, UPT, UR4, URZ, UPT ;  /* 0x000000ff0400728c */ /* 0x000fe4000bf04270 */
[----:B------:R-:W-:-:S07]  /*0d10*/  IMAD.U32 R3, RZ, RZ, UR4 ;  /* 0x00000004ff037e24 */ /* 0x000fce000f8e00ff */
[----:B------:R-:W-:Y:S05]  /*0d20*/  BRA.U !UP0, `(.L_x_35) ;  /* 0x0000000108887547 */ /* 0x000fea000b800000 */
[----:B------:R-:W-:Y:S02]  /*0d30*/  IADD3 R5, PT, PT, R3, -R4, RZ ;  /* 0x8000000403057210 */ /* 0x000fe40007ffe0ff */
[----:B------:R-:W-:Y:S02]  /*0d40*/  PLOP3.LUT P0, PT, PT, PT, PT, 0x80, 0x8 ;  /* 0x000000000008781c */ /* 0x000fe40003f0f070 */
[----:B------:R-:W-:-:S13]  /*0d50*/  ISETP.GT.AND P1, PT, R5, 0xc, PT ;  /* 0x0000000c0500780c */ /* 0x000fda0003f24270 */
[----:B------:R-:W-:Y:S05]  /*0d60*/  @!P1 BRA `(.L_x_36) ;  /* 0x0000000000449947 */ /* 0x000fea0003800000 */
[----:B------:R-:W-:Y:S01]  /*0d70*/  PLOP3.LUT P0, PT, PT, PT, PT, 0x8, 0x80 ;  /* 0x000000000080781c */ /* 0x000fe20003f0e170 */
[----:B------:R-:W-:-:S12]  /*0d80*/  VIADD R5, R3, 0xfffffff4 ;  /* 0xfffffff403057836 */ /* 0x000fd80000000000 */
.L_x_37:
[----:B------:R-:W-:-:S04]  /*0d90*/  FSETP.GT.AND P2, PT, R2, RZ, PT ;  /* 0x000000ff0200720b */ /* 0x000fc80003f44000 */
[----:B------:R-:W-:Y:S02]  /*0da0*/  FSEL R2, R2, RZ, !P2 ;  /* 0x000000ff02027208 */ /* 0x000fe40005000000 */
[----:B------:R-:W-:Y:S02]  /*0db0*/  SEL R6, R4, R6, P2 ;  /* 0x0000000604067207 */ /* 0x000fe40001000000 */
[----:B------:R-:W-:-:S04]  /*0dc0*/  FSETP.GT.AND P3, PT, R2, RZ, PT ;  /* 0x000000ff0200720b */ /* 0x000fc80003f64000 */
[----:B------:R-:W-:-:S04]  /*0dd0*/  FSEL R2, R2, RZ, !P3 ;  /* 0x000000ff02027208 */ /* 0x000fc80005800000 */
[----:B------:R-:W-:-:S04]  /*0de0*/  FSETP.GT.AND P4, PT, R2, RZ, PT ;  /* 0x000000ff0200720b */ /* 0x000fc80003f84000 */
[----:B------:R-:W-:Y:S02]  /*0df0*/  FSEL R2, R2, RZ, !P4 ;  /* 0x000000ff02027208 */ /* 0x000fe40006000000 */
[----:B------:R-:W-:Y:S02]  /*0e00*/  @P3 IADD3 R6, PT, PT, R4, 0x4, RZ ;  /* 0x0000000404063810 */ /* 0x000fe40007ffe0ff */
[----:B------:R-:W-:-:S04]  /*0e10*/  FSETP.GT.AND P1, PT, R2, RZ, PT ;  /* 0x000000ff0200720b */ /* 0x000fc80003f24000 */
[----:B------:R-:W-:Y:S01]  /*0e20*/  FSEL R2, R2, RZ, !P1 ;  /* 0x000000ff02027208 */ /* 0x000fe20004800000 */
[----:B------:R-:W-:-:S08]  /*0e30*/  @P4 VIADD R6, R4, 0x8 ;  /* 0x0000000804064836 */ /* 0x000fd00000000000 */
[C---:B------:R-:W-:Y:S01]  /*0e40*/  @P1 IADD3 R6, PT, PT, R4.reuse, 0xc, RZ ;  /* 0x0000000c04061810 */ /* 0x040fe20007ffe0ff */
[----:B------:R-:W-:-:S05]  /*0e50*/  VIADD R4, R4, 0x10 ;  /* 0x0000001004047836 */ /* 0x000fca0000000000 */
[----:B------:R-:W-:-:S13]  /*0e60*/  ISETP.GE.AND P2, PT, R4, R5, PT ;  /* 0x000000050400720c */ /* 0x000fda0003f46270 */
[----:B------:R-:W-:Y:S05]  /*0e70*/  @!P2 BRA `(.L_x_37) ;  /* 0xfffffffc00c4a947 */ /* 0x000fea000383ffff */
.L_x_36:
[----:B------:R-:W-:-:S04]  /*0e80*/  IADD3 R5, PT, PT, R3, -R4, RZ ;  /* 0x8000000403057210 */ /* 0x000fc80007ffe0ff */
[----:B------:R-:W-:-:S13]  /*0e90*/  ISETP.GT.AND P1, PT, R5, 0x4, PT ;  /* 0x000000040500780c */ /* 0x000fda0003f24270 */
[----:B------:R-:W-:Y:S05]  /*0ea0*/  @!P1 BRA `(.L_x_38) ;  /* 0x0000000000209947 */ /* 0x000fea0003800000 */
[C---:B------:R-:W-:Y:S02]  /*0eb0*/  FSETP.GT.AND P1, PT, R2.reuse, RZ, PT ;  /* 0x000000ff0200720b */ /* 0x040fe40003f24000 */
[----:B------:R-:W-:Y:S02]  /*0ec0*/  PLOP3.LUT P0, PT, PT, PT, PT, 0x8, 0x80 ;  /* 0x000000000080781c */ /* 0x000fe40003f0e170 */
[----:B------:R-:W-:Y:S02]  /*0ed0*/  FSEL R2, R2, RZ, !P1 ;  /* 0x000000ff02027208 */ /* 0x000fe40004800000 */
[----:B------:R-:W-:Y:S02]  /*0ee0*/  SEL R6, R4, R6, P1 ;  /* 0x0000000604067207 */ /* 0x000fe40000800000 */
[----:B------:R-:W-:-:S04]  /*0ef0*/  FSETP.GT.AND P2, PT, R2, RZ, PT ;  /* 0x000000ff0200720b */ /* 0x000fc80003f44000 */
[----:B------:R-:W-:-:S09]  /*0f00*/  FSEL R2, R2, RZ, !P2 ;  /* 0x000000ff02027208 */ /* 0x000fd20005000000 */
[C---:B------:R-:W-:Y:S01]  /*0f10*/  @P2 VIADD R6, R4.reuse, 0x4 ;  /* 0x0000000404062836 */ /* 0x040fe20000000000 */
[----:B------:R-:W-:-:S07]  /*0f20*/  IADD3 R4, PT, PT, R4, 0x8, RZ ;  /* 0x0000000804047810 */ /* 0x000fce0007ffe0ff */
.L_x_38:
[----:B------:R-:W-:-:S13]  /*0f30*/  ISETP.NE.OR P0, PT, R4, R3, P0 ;  /* 0x000000030400720c */ /* 0x000fda0000705670 */
[----:B------:R-:W-:Y:S05]  /*0f40*/  @!P0 BRA `(.L_x_34) ;  /* 0x0000000000188947 */ /* 0x000fea0003800000 */
.L_x_35:
[----:B------:R-:W-:-:S04]  /*0f50*/  FSETP.GT.AND P1, PT, R2, RZ, PT ;  /* 0x000000ff0200720b */ /* 0x000fc80003f24000 */
[C---:B------:R-:W-:Y:S01]  /*0f60*/  SEL R6, R4.reuse, R6, P1 ;  /* 0x0000000604067207 */ /* 0x040fe20000800000 */
[----:B------:R-:W-:Y:S01]  /*0f70*/  VIADD R4, R4, 0x4 ;  /* 0x0000000404047836 */ /* 0x000fe20000000000 */
[----:B------:R-:W-:-:S04]  /*0f80*/  FSEL R2, R2, RZ, !P1 ;  /* 0x000000ff02027208 */ /* 0x000fc80004800000 */
[----:B------:R-:W-:-:S13]  /*0f90*/  ISETP.NE.AND P0, PT, R4, R3, PT ;  /* 0x000000030400720c */ /* 0x000fda0003f05270 */
[----:B------:R-:W-:Y:S05]  /*0fa0*/  @P0 BRA `(.L_x_35) ;  /* 0xfffffffc00e80947 */ /* 0x000fea000383ffff */
.L_x_34:
[----:B------:R-:W-:-:S09]  /*0fb0*/  UISETP.NE.AND UP0, UPT, UR5, URZ, UPT ;  /* 0x000000ff0500728c */ /* 0x000fd2000bf05270 */
[----:B------:R-:W-:Y:S05]  /*0fc0*/  BRA.U !UP0, `(.L_x_26) ;  /* 0x0000000108207547 */ /* 0x000fea000b800000 */
[----:B------:R-:W-:-:S05]  /*0fd0*/  UMOV UR4, URZ ;  /* 0x000000ff00047c82 */ /* 0x000fca0008000000 */
.L_x_39:
[----:B------:R-:W-:Y:S01]  /*0fe0*/  UIADD3 UR4, UPT, UPT, UR4, 0x1, URZ ;  /* 0x0000000104047890 */ /* 0x000fe2000fffe0ff */
[----:B------:R-:W-:-:S03]  /*0ff0*/  FSETP.GT.AND P0, PT, R2, RZ, PT ;  /* 0x000000ff0200720b */ /* 0x000fc60003f04000 */
[----:B------:R-:W-:Y:S01]  /*1000*/  UISETP.NE.AND UP0, UPT, UR4, UR5, UPT ;  /* 0x000000050400728c */ /* 0x000fe2000bf05270 */
[C---:B------:R-:W-:Y:S02]  /*1010*/  SEL R6, R3.reuse, R6, P0 ;  /* 0x0000000603067207 */ /* 0x040fe40000000000 */
[----:B------:R-:W-:Y:S02]  /*1020*/  FSEL R2, R2, RZ, !P0 ;  /* 0x000000ff02027208 */ /* 0x000fe40004000000 */
[----:B------:R-:W-:-:S04]  /*1030*/  IADD3 R3, PT, PT, R3, 0x1, RZ ;  /* 0x0000000103037810 */ /* 0x000fc80007ffe0ff */
[----:B------:R-:W-:Y:S05]  /*1040*/  BRA.U UP0, `(.L_x_39) ;  /* 0xfffffffd00e47547 */ /* 0x000fea000b83ffff */
.L_x_26:
[----:B------:R-:W0:Y:S02]  /*1050*/  LDC.64 R2, c[0x0][0x390] ;  /* 0x0000e400ff027b82 */ /* 0x000e240000000a00 */
[----:B0-----:R-:W-:-:S05]  /*1060*/  IMAD.WIDE.U32 R2, R0, 0x4, R2 ;  /* 0x0000000400027825 */ /* 0x001fca00078e0002 */
[----:B------:R-:W-:Y:S01]  /*1070*/  STG.E desc[UR12][R2.64], R6 ;  /* 0x0000000602007986 */ /* 0x000fe2000c10190c */
[----:B------:R-:W-:Y:S05]  /*1080*/  EXIT ;  /* 0x000000000000794d */ /* 0x000fea0003800000 */
.L_x_40:
        /* <DEDUP_REMOVED lines=15> */
.L_x_64:


//--------------------- .text._Z25findClosestCentroidLowDimPfS_Piiii --------------------------
	.section	.text._Z25findClosestCentroidLowDimPfS_Piiii,"ax",@progbits
	.align	128
        .global         _Z25findClosestCentroidLowDimPfS_Piiii
        .type           _Z25findClosestCentroidLowDimPfS_Piiii,@function
        .size           _Z25findClosestCentroidLowDimPfS_Piiii,(.L_x_65 - _Z25findClosestCentroidLowDimPfS_Piiii)
        .other          _Z25findClosestCentroidLowDimPfS_Piiii,@"STO_CUDA_ENTRY STV_DEFAULT"
_Z25findClosestCentroidLowDimPfS_Piiii:
.text._Z25findClosestCentroidLowDimPfS_Piiii:
[----:B------:R-:W0:Y:S01]  /*0000*/  LDC R1, c[0x0][0x37c] ;  /* 0x0000df00ff017b82 */ /* 0x000e220000000800 */
[----:B------:R-:W1:Y:S07]  /*0010*/  S2R R0, SR_TID.X ;  /* 0x0000000000007919 */ /* 0x000e6e0000002100 */
[----:B------:R-:W1:Y:S01]  /*0020*/  S2UR UR4, SR_CTAID.X ;  /* 0x00000000000479c3 */ /* 0x000e620000002500 */
[----:B------:R-:W2:Y:S01]  /*0030*/  LDCU UR5, c[0x0][0x398] ;  /* 0x00007300ff0577ac */ /* 0x000ea20008000800 */
[----:B0-----:R-:W-:-:S06]  /*0040*/  IADD3 R1, PT, PT, R1, -0x40, RZ ;  /* 0xffffffc001017810 */ /* 0x001fcc0007ffe0ff */
[----:B------:R-:W1:Y:S02]  /*0050*/  LDC R17, c[0x0][0x360] ;  /* 0x0000d800ff117b82 */ /* 0x000e640000000800 */
[----:B-1----:R-:W-:-:S05]  /*0060*/  IMAD R17, R17, UR4, R0 ;  /* 0x0000000411117c24 */ /* 0x002fca000f8e0200 */
[----:B--2---:R-:W-:-:S13]  /*0070*/  ISETP.GE.AND P0, PT, R17, UR5, PT ;  /* 0x0000000511007c0c */ /* 0x004fda000bf06270 */
[----:B------:R-:W-:Y:S05]  /*0080*/  @P0 EXIT ;  /* 0x000000000000094d */ /* 0x000fea0003800000 */
[----:B------:R-:W0:Y:S01]  /*0090*/  LDC R16, c[0x0][0x39c] ;  /* 0x0000e700ff107b82 */ /* 0x000e220000000800 */
[----:B------:R-:W1:Y:S01]  /*00a0*/  LDCU.64 UR6, c[0x0][0x358] ;  /* 0x00006b00ff0677ac */ /* 0x000e620008000a00 */
[----:B0-----:R-:W-:-:S13]  /*00b0*/  ISETP.GE.AND P0, PT, R16, 0x1, PT ;  /* 0x000000011000780c */ /* 0x001fda0003f06270 */
[----:B-1----:R-:W-:Y:S05]  /*00c0*/  @!P0 BRA `(.L_x_41) ;  /* 0x0000000400688947 */ /* 0x002fea0003800000 */
[C---:B------:R-:W-:Y:S01]  /*00d0*/  ISETP.GE.U32.AND P1, PT, R16.reuse, 0x10, PT ;  /* 0x000000101000780c */ /* 0x040fe20003f26070 */
[----:B------:R-:W-:Y:S01]  /*00e0*/  IMAD.MOV.U32 R0, RZ, RZ, RZ ;  /* 0x000000ffff007224 */ /* 0x000fe200078e00ff */
[----:B------:R-:W-:-:S04]  /*00f0*/  LOP3.LUT R24, R16, 0xf, RZ, 0xc0, !PT ;  /* 0x0000000f10187812 */ /* 0x000fc800078ec0ff */
[----:B------:R-:W-:-:S07]  /*0100*/  ISETP.NE.AND P2, PT, R24, RZ, PT ;  /* 0x000000ff1800720c */ /* 0x000fce0003f45270 */
[----:B------:R-:W-:Y:S06]  /*0110*/  @!P1 BRA `(.L_x_42) ;  /* 0x0000000000749947 */ /* 0x000fec0003800000 */
[----:B------:R-:W-:Y:S01]  /*0120*/  HFMA2 R18, -RZ, RZ, 0, 0 ;  /* 0x00000000ff127431 */ /* 0x000fe200000001ff */
[----:B------:R-:W-:-:S07]  /*0130*/  LOP3.LUT R0, R16, 0x7ffffff0, RZ, 0xc0, !PT ;  /* 0x7ffffff010007812 */ /* 0x000fce00078ec0ff */
.L_x_43:
[----:B0-----:R-:W0:Y:S01]  /*0140*/  LDC.64 R2, c[0x0][0x380] ;  /* 0x0000e000ff027b82 */ /* 0x001e220000000a00 */
[----:B------:R-:W-:-:S04]  /*0150*/  IMAD R5, R17, R16, R18 ;  /* 0x0000001011057224 */ /* 0x000fc800078e0212 */
[----:B0-----:R-:W-:-:S05]  /*0160*/  IMAD.WIDE R2, R5, 0x4, R2 ;  /* 0x0000000405027825 */ /* 0x001fca00078e0202 */
[----:B------:R-:W2:Y:S04]  /*0170*/  LDG.E R4, desc[UR6][R2.64] ;  /* 0x0000000602047981 */ /* 0x000ea8000c1e1900 */
[----:B------:R-:W2:Y:S04]  /*0180*/  LDG.E R5, desc[UR6][R2.64+0x4] ;  /* 0x0000040602057981 */ /* 0x000ea8000c1e1900 */
[----:B------:R-:W2:Y:S04]  /*0190*/  LDG.E R6, desc[UR6][R2.64+0x8] ;  /* 0x0000080602067981 */ /* 0x000ea8000c1e1900 */
[----:B------:R-:W2:Y:S04]  /*01a0*/  LDG.E R7, desc[UR6][R2.64+0xc] ;  /* 0x00000c0602077981 */ /* 0x000ea8000c1e1900 */
[----:B------:R-:W3:Y:S04]  /*01b0*/  LDG.E R8, desc[UR6][R2.64+0x10] ;  /* 0x0000100602087981 */ /* 0x000ee8000c1e1900 */
[----:B------:R-:W3:Y:S04]  /*01c0*/  LDG.E R9, desc[UR6][R2.64+0x14] ;  /* 0x0000140602097981 */ /* 0x000ee8000c1e1900 */
[----:B------:R-:W3:Y:S04]  /*01d0*/  LDG.E R10, desc[UR6][R2.64+0x18] ;  /* 0x00001806020a7981 */ /* 0x000ee8000c1e1900 */
[----:B------:R-:W3:Y:S04]  /*01e0*/  LDG.E R11, desc[UR6][R2.64+0x1c] ;  /* 0x00001c06020b7981 */ /* 0x000ee8000c1e1900 */
[----:B------:R-:W4:Y:S04]  /*01f0*/  LDG.E R12, desc[UR6][R2.64+0x20] ;  /* 0x00002006020c7981 */ /* 0x000f28000c1e1900 */
[----:B------:R-:W4:Y:S04]  /*0200*/  LDG.E R13, desc[UR6][R2.64+0x24] ;  /* 0x00002406020d7981 */ /* 0x000f28000c1e1900 */
[----:B------:R-:W4:Y:S04]  /*0210*/  LDG.E R14, desc[UR6][R2.64+0x28] ;  /* 0x00002806020e7981 */ /* 0x000f28000c1e1900 */
[----:B------:R-:W4:Y:S04]  /*0220*/  LDG.E R15, desc[UR6][R2.64+0x2c] ;  /* 0x00002c06020f7981 */ /* 0x000f28000c1e1900 */
[----:B------:R-:W5:Y:S04]  /*0230*/  LDG.E R20, desc[UR6][R2.64+0x30] ;  /* 0x0000300602147981 */ /* 0x000f68000c1e1900 */
[----:B------:R-:W5:Y:S04]  /*0240*/  LDG.E R21, desc[UR6][R2.64+0x34] ;  /* 0x0000340602157981 */ /* 0x000f68000c1e1900 */
[----:B------:R-:W5:Y:S04]  /*0250*/  LDG.E R22, desc[UR6][R2.64+0x38] ;  /* 0x0000380602167981 */ /* 0x000f68000c1e1900 */
[----:B------:R-:W5:Y:S01]  /*0260*/  LDG.E R23, desc[UR6][R2.64+0x3c] ;  /* 0x00003c0602177981 */ /* 0x000f62000c1e1900 */
[C---:B------:R-:W-:Y:S01]  /*0270*/  IMAD R19, R18.reuse, 0x4, R1 ;  /* 0x0000000412137824 */ /* 0x040fe200078e0201 */
[----:B------:R-:W-:-:S04]  /*0280*/  IADD3 R18, PT, PT, R18, 0x10, RZ ;  /* 0x0000001012127810 */ /* 0x000fc80007ffe0ff */
[----:B------:R-:W-:Y:S01]  /*0290*/  ISETP.NE.AND P1, PT, R18, R0, PT ;  /* 0x000000001200720c */ /* 0x000fe20003f25270 */
[----:B--2---:R0:W-:Y:S04]  /*02a0*/  STL.128 [R19], R4 ;  /* 0x0000000413007387 */ /* 0x0041e80000100c00 */
[----:B---3--:R0:W-:Y:S04]  /*02b0*/  STL.128 [R19+0x10], R8 ;  /* 0x0000100813007387 */ /* 0x0081e80000100c00 */
[----:B----4-:R0:W-:Y:S04]  /*02c0*/  STL.128 [R19+0x20], R12 ;  /* 0x0000200c13007387 */ /* 0x0101e80000100c00 */
[----:B-----5:R0:W-:Y:S01]  /*02d0*/  STL.128 [R19+0x30], R20 ;  /* 0x0000301413007387 */ /* 0x0201e20000100c00 */
[----:B------:R-:W-:Y:S05]  /*02e0*/  @P1 BRA `(.L_x_43) ;  /* 0xfffffffc00941947 */ /* 0x000fea000383ffff */
.L_x_42:
[----:B------:R-:W-:Y:S05]  /*02f0*/  @!P2 BRA `(.L_x_41) ;  /* 0x0000000000dca947 */ /* 0x000fea0003800000 */
[----:B------:R-:W-:Y:S02]  /*0300*/  ISETP.GE.U32.AND P1, PT, R24, 0x8, PT ;  /* 0x000000081800780c */ /* 0x000fe40003f26070 */
[----:B0-----:R-:W-:-:S04]  /*0310*/  LOP3.LUT R7, R16, 0x7, RZ, 0xc0, !PT ;  /* 0x0000000710077812 */ /* 0x001fc800078ec0ff */
[----:B------:R-:W-:-:S07]  /*0320*/  ISETP.NE.AND P2, PT, R7, RZ, PT ;  /* 0x000000ff0700720c */ /* 0x000fce0003f45270 */
[----:B------:R-:W-:Y:S06]  /*0330*/  @!P1 BRA `(.L_x_44) ;  /* 0x0000000000549947 */ /* 0x000fec0003800000 */
[----:B------:R-:W0:Y:S01]  /*0340*/  LDC.64 R2, c[0x0][0x380] ;  /* 0x0000e000ff027b82 */ /* 0x000e220000000a00 */
[----:B------:R-:W-:-:S04]  /*0350*/  IMAD R5, R17, R16, R0 ;  /* 0x0000001011057224 */ /* 0x000fc800078e0200 */
[----:B0-----:R-:W-:-:S05]  /*0360*/  IMAD.WIDE R2, R5, 0x4, R2 ;  /* 0x0000000405027825 */ /* 0x001fca00078e0202 */
[----:B------:R-:W2:Y:S04]  /*0370*/  LDG.E R4, desc[UR6][R2.64] ;  /* 0x0000000602047981 */ /* 0x000ea8000c1e1900 */
[----:B------:R-:W3:Y:S04]  /*0380*/  LDG.E R6, desc[UR6][R2.64+0x4] ;  /* 0x0000040602067981 */ /* 0x000ee8000c1e1900 */
[----:B------:R-:W4:Y:S04]  /*0390*/  LDG.E R8, desc[UR6][R2.64+0x8] ;  /* 0x0000080602087981 */ /* 0x000f28000c1e1900 */
[----:B------:R-:W5:Y:S04]  /*03a0*/  LDG.E R10, desc[UR6][R2.64+0xc] ;  /* 0x00000c06020a7981 */ /* 0x000f68000c1e1900 */
[----:B------:R-:W5:Y:S04]  /*03b0*/  LDG.E R12, desc[UR6][R2.64+0x10] ;  /* 0x00001006020c7981 */ /* 0x000f68000c1e1900 */
[----:B------:R-:W5:Y:S04]  /*03c0*/  LDG.E R14, desc[UR6][R2.64+0x14] ;  /* 0x00001406020e7981 */ /* 0x000f68000c1e1900 */
[----:B------:R-:W5:Y:S04]  /*03d0*/  LDG.E R18, desc[UR6][R2.64+0x18] ;  /* 0x0000180602127981 */ /* 0x000f68000c1e1900 */
[----:B------:R-:W5:Y:S01]  /*03e0*/  LDG.E R20, desc[UR6][R2.64+0x1c] ;  /* 0x00001c0602147981 */ /* 0x000f62000c1e1900 */
[C---:B------:R-:W-:Y:S01]  /*03f0*/  IMAD R5, R0.reuse, 0x4, R1 ;  /* 0x0000000400057824 */ /* 0x040fe200078e0201 */
[----:B------:R-:W-:-:S04]  /*0400*/  IADD3 R0, PT, PT, R0, 0x8, RZ ;  /* 0x0000000800007810 */ /* 0x000fc80007ffe0ff */
[----:B--2---:R0:W-:Y:S04]  /*0410*/  STL [R5], R4 ;  /* 0x0000000405007387 */ /* 0x0041e80000100800 */
[----:B---3--:R0:W-:Y:S04]  /*0420*/  STL [R5+0x4], R6 ;  /* 0x0000040605007387 */ /* 0x0081e80000100800 */
[----:B----4-:R0:W-:Y:S04]  /*0430*/  STL [R5+0x8], R8 ;  /* 0x0000080805007387 */ /* 0x0101e80000100800 */
[----:B-----5:R0:W-:Y:S04]  /*0440*/  STL [R5+0xc], R10 ;  /* 0x00000c0a05007387 */ /* 0x0201e80000100800 */
[----:B------:R0:W-:Y:S04]  /*0450*/  STL [R5+0x10], R12 ;  /* 0x0000100c05007387 */ /* 0x0001e80000100800 */
[----:B------:R0:W-:Y:S04]  /*0460*/  STL [R5+0x14], R14 ;  /* 0x0000140e05007387 */ /* 0x0001e80000100800 */
[----:B------:R0:W-:Y:S04]  /*0470*/  STL [R5+0x18], R18 ;  /* 0x0000181205007387 */ /* 0x0001e80000100800 */
[----:B------:R0:W-:Y:S02]  /*0480*/  STL [R5+0x1c], R20 ;  /* 0x00001c1405007387 */ /* 0x0001e40000100800 */
.L_x_44:
[----:B------:R-:W-:Y:S05]  /*0490*/  @!P2 BRA `(.L_x_41) ;  /* 0x000000000074a947 */ /* 0x000fea0003800000 */
[----:B------:R-:W-:Y:S02]  /*04a0*/  ISETP.GE.U32.AND P1, PT, R7, 0x4, PT ;  /* 0x000000040700780c */ /* 0x000fe40003f26070 */
[----:B------:R-:W-:-:S04]  /*04b0*/  LOP3.LUT R9, R16, 0x3, RZ, 0xc0, !PT ;  /* 0x0000000310097812 */ /* 0x000fc800078ec0ff */
[----:B------:R-:W-:-:S07]  /*04c0*/  ISETP.NE.AND P2, PT, R9, RZ, PT ;  /* 0x000000ff0900720c */ /* 0x000fce0003f45270 */
[----:B------:R-:W-:Y:S06]  /*04d0*/  @!P1 BRA `(.L_x_45) ;  /* 0x0000000000349947 */ /* 0x000fec0003800000 */
[----:B------:R-:W1:Y:S01]  /*04e0*/  LDC.64 R2, c[0x0][0x380] ;  /* 0x0000e000ff027b82 */ /* 0x000e620000000a00 */
[----:B0-----:R-:W-:-:S04]  /*04f0*/  IMAD R5, R17, R16, R0 ;  /* 0x0000001011057224 */ /* 0x001fc800078e0200 */
[----:B-1----:R-:W-:-:S05]  /*0500*/  IMAD.WIDE R2, R5, 0x4, R2 ;  /* 0x0000000405027825 */ /* 0x002fca00078e0202 */
[----:B------:R-:W2:Y:S04]  /*0510*/  LDG.E R4, desc[UR6][R2.64] ;  /* 0x0000000602047981 */ /* 0x000ea8000c1e1900 */
[----:B------:R-:W3:Y:S04]  /*0520*/  LDG.E R6, desc[UR6][R2.64+0x4] ;  /* 0x0000040602067981 */ /* 0x000ee8000c1e1900 */
[----:B------:R-:W4:Y:S04]  /*0530*/  LDG.E R8, desc[UR6][R2.64+0x8] ;  /* 0x0000080602087981 */ /* 0x000f28000c1e1900 */
[----:B------:R-:W5:Y:S01]  /*0540*/  LDG.E R10, desc[UR6][R2.64+0xc] ;  /* 0x00000c06020a7981 */ /* 0x000f62000c1e1900 */
[C---:B------:R-:W-:Y:S01]  /*0550*/  IMAD R5, R0.reuse, 0x4, R1 ;  /* 0x0000000400057824 */ /* 0x040fe200078e0201 */
[----:B------:R-:W-:-:S04]  /*0560*/  IADD3 R0, PT, PT, R0, 0x4, RZ ;  /* 0x0000000400007810 */ /* 0x000fc80007ffe0ff */
[----:B--2---:R1:W-:Y:S04]  /*0570*/  STL [R5], R4 ;  /* 0x0000000405007387 */ /* 0x0043e80000100800 */
[----:B---3--:R1:W-:Y:S04]  /*0580*/  STL [R5+0x4], R6 ;  /* 0x0000040605007387 */ /* 0x0083e80000100800 */
[----:B----4-:R1:W-:Y:S04]  /*0590*/  STL [R5+0x8], R8 ;  /* 0x0000080805007387 */ /* 0x0103e80000100800 */
[----:B-----5:R1:W-:Y:S02]  /*05a0*/  STL [R5+0xc], R10 ;  /* 0x00000c0a05007387 */ /* 0x0203e40000100800 */
.L_x_45:
[----:B------:R-:W-:Y:S05]  /*05b0*/  @!P2 BRA `(.L_x_41) ;  /* 0x00000000002ca947 */ /* 0x000fea0003800000 */
[----:B01----:R-:W0:Y:S01]  /*05c0*/  LDC.64 R4, c[0x0][0x380] ;  /* 0x0000e000ff047b82 */ /* 0x003e220000000a00 */
[----:B------:R-:W-:-:S05]  /*05d0*/  UMOV UR4, URZ ;  /* 0x000000ff00047c82 */ /* 0x000fca0008000000 */
.L_x_46:
[----:B------:R-:W-:-:S04]  /*05e0*/  IMAD R3, R17, R16, R0 ;  /* 0x0000001011037224 */ /* 0x000fc800078e0200 */
[----:B0-2---:R-:W-:-:S06]  /*05f0*/  IMAD.WIDE R2, R3, 0x4, R4 ;  /* 0x0000000403027825 */ /* 0x005fcc00078e0204 */
[----:B------:R-:W2:Y:S01]  /*0600*/  LDG.E R2, desc[UR6][R2.64] ;  /* 0x0000000602027981 */ /* 0x000ea2000c1e1900 */
[C---:B------:R-:W-:Y:S01]  /*0610*/  IMAD R7, R0.reuse, 0x4, R1 ;  /* 0x0000000400077824 */ /* 0x040fe200078e0201 */
[----:B------:R-:W-:Y:S01]  /*0620*/  UIADD3 UR4, UPT, UPT, UR4, 0x1, URZ ;  /* 0x0000000104047890 */ /* 0x000fe2000fffe0ff */
[----:B------:R-:W-:-:S05]  /*0630*/  IADD3 R0, PT, PT, R0, 0x1, RZ ;  /* 0x0000000100007810 */ /* 0x000fca0007ffe0ff */
[----:B------:R-:W-:Y:S01]  /*0640*/  ISETP.NE.AND P1, PT, R9, UR4, PT ;  /* 0x0000000409007c0c */ /* 0x000fe2000bf25270 */
[----:B--2---:R2:W-:-:S12]  /*0650*/  STL [R7], R2 ;  /* 0x0000000207007387 */ /* 0x0045d80000100800 */
[----:B------:R-:W-:Y:S05]  /*0660*/  @P1 BRA `(.L_x_46) ;  /* 0xfffffffc00dc1947 */ /* 0x000fea000383ffff */
.L_x_41:
[----:B------:R-:W3:Y:S01]  /*0670*/  LDCU UR4, c[0x0][0x3a0] ;  /* 0x00007400ff0477ac */ /* 0x000ee20008000800 */
[----:B0-----:R-:W-:Y:S01]  /*0680*/  IMAD.MOV.U32 R18, RZ, RZ, RZ ;  /* 0x000000ffff127224 */ /* 0x001fe200078e00ff */
[----:B---3--:R-:W-:-:S09]  /*0690*/  UISETP.GE.AND UP0, UPT, UR4, 0x1, UPT ;  /* 0x000000010400788c */ /* 0x008fd2000bf06270 */
[----:B------:R-:W-:Y:S05]  /*06a0*/  BRA.U !UP0, `(.L_x_47) ;  /* 0x0000000d08dc7547 */ /* 0x000fea000b800000 */
[----:B------:R-:W-:Y:S05]  /*06b0*/  @!P0 BRA `(.L_x_48) ;  /* 0x0000000800dc8947 */ /* 0x000fea0003800000 */
[C---:B------:R-:W-:Y:S01]  /*06c0*/  LOP3.LUT R0, R16.reuse, 0x7, RZ, 0xc0, !PT ;  /* 0x0000000710007812 */ /* 0x040fe200078ec0ff */
[----:B--2---:R-:W-:Y:S01]  /*06d0*/  HFMA2 R7, -RZ, RZ, 0, 0 ;  /* 0x00000000ff077431 */ /* 0x004fe200000001ff */
[----:B------:R-:W-:Y:S01]  /*06e0*/  LOP3.LUT R2, R16, 0xf, RZ, 0xc0, !PT ;  /* 0x0000000f10027812 */ /* 0x000fe200078ec0ff */
[----:B------:R-:W-:Y:S01]  /*06f0*/  IMAD.MOV.U32 R18, RZ, RZ, RZ ;  /* 0x000000ffff127224 */ /* 0x000fe200078e00ff */
[----:B------:R-:W-:Y:S02]  /*0700*/  IADD3 R3, PT, PT, R0, -0x1, RZ ;  /* 0xffffffff00037810 */ /* 0x000fe40007ffe0ff */
[C---:B-1----:R-:W-:Y:S02]  /*0710*/  LOP3.LUT R4, R16.reuse, 0x3, RZ, 0xc0, !PT ;  /* 0x0000000310047812 */ /* 0x042fe400078ec0ff */
[----:B------:R-:W-:Y:S02]  /*0720*/  ISETP.GE.U32.AND P0, PT, R3, 0x3, PT ;  /* 0x000000030300780c */ /* 0x000fe40003f06070 */
[----:B------:R-:W-:Y:S01]  /*0730*/  LOP3.LUT R3, R16, 0x7ffffff0, RZ, 0xc0, !PT ;  /* 0x7ffffff010037812 */ /* 0x000fe200078ec0ff */
[----:B------:R-:W-:-:S03]  /*0740*/  IMAD.MOV.U32 R16, RZ, RZ, 0x7f7fffff ;  /* 0x7f7fffffff107424 */ /* 0x000fc600078e00ff */
[----:B------:R-:W-:-:S07]  /*0750*/  IADD3 R6, PT, PT, -R3, RZ, RZ ;  /* 0x000000ff03067210 */ /* 0x000fce0007ffe1ff */
.L_x_54:
[----:B------:R-:W0:Y:S01]  /*0760*/  LDCU UR4, c[0x0][0x39c] ;  /* 0x00007380ff0477ac */ /* 0x000e220008000800 */
[----:B------:R-:W-:Y:S01]  /*0770*/  IMAD.MOV.U32 R19, RZ, RZ, RZ ;  /* 0x000000ffff137224 */ /* 0x000fe200078e00ff */
[----:B------:R-:W-:Y:S01]  /*0780*/  MOV R20, RZ ;  /* 0x000000ff00147202 */ /* 0x000fe20000000f00 */
[----:B0-----:R-:W-:Y:S02]  /*0790*/  UISETP.GE.U32.AND UP0, UPT, UR4, 0x10, UPT ;  /* 0x000000100400788c */ /* 0x001fe4000bf06070 */
[----:B------:R-:W-:-:S07]  /*07a0*/  IMAD R5, R7, UR4, RZ ;  /* 0x0000000407057c24 */ /* 0x000fce000f8e02ff */
[----:B------:R-:W-:Y:S05]  /*07b0*/  BRA.U !UP0, `(.L_x_49) ;  /* 0x0000000508087547 */ /* 0x000fea000b800000 */
[----:B------:R-:W0:Y:S01]  /*07c0*/  LDC.64 R8, c[0x0][0x388] ;  /* 0x0000e200ff087b82 */ /* 0x000e220000000a00 */
[----:B------:R-:W-:Y:S01]  /*07d0*/  VIADD R20, R1, 0x20 ;  /* 0x0000002001147836 */ /* 0x000fe20000000000 */
[----:B------:R-:W-:Y:S02]  /*07e0*/  MOV R19, RZ ;  /* 0x000000ff00137202 */ /* 0x000fe40000000f00 */
[----:B------:R-:W-:Y:S01]  /*07f0*/  MOV R21, R6 ;  /* 0x0000000600157202 */ /* 0x000fe20000000f00 */
[----:B0-----:R-:W-:-:S03]  /*0800*/  IMAD.WIDE.U32 R8, R5, 0x4, R8 ;  /* 0x0000000405087825 */ /* 0x001fc600078e0008 */
[----:B------:R-:W-:-:S05]  /*0810*/  IADD3 R22, P1, PT, R8, 0x20, RZ ;  /* 0x0000002008167810 */ /* 0x000fca0007f3e0ff */
[----:B------:R-:W-:-:S08]  /*0820*/  IMAD.X R23, RZ, RZ, R9, P1 ;  /* 0x000000ffff177224 */ /* 0x000fd000008e0609 */
.L_x_50:
[----:B------:R-:W2:Y:S04]  /*0830*/  LDL.128 R12, [R20+-0x20] ;  /* 0xffffe000140c7983 */ /* 0x000ea80000100c00 */
[----:B------:R-:W2:Y:S04]  /*0840*/  LDG.E R9, desc[UR6][R22.64+-0x20] ;  /* 0xffffe00616097981 */ /* 0x000ea8000c1e1900 */
[----:B------:R-:W3:Y:S04]  /*0850*/  LDG.E R10, desc[UR6][R22.64+-0x1c] ;  /* 0xffffe406160a7981 */ /* 0x000ee8000c1e1900 */
[----:B------:R-:W4:Y:S01]  /*0860*/  LDG.E R25, desc[UR6][R22.64+-0x18] ;  /* 0xffffe80616197981 */ /* 0x000f22000c1e1900 */
[----:B--2---:R-:W-:-:S03]  /*0870*/  FADD R8, R12, -R9 ;  /* 0x800000090c087221 */ /* 0x004fc60000000000 */
[----:B------:R-:W2:Y:S01]  /*0880*/  LDG.E R12, desc[UR6][R22.64+-0x14] ;  /* 0xffffec06160c7981 */ /* 0x000ea2000c1e1900 */
[----:B------:R-:W-:Y:S01]  /*0890*/  FFMA R19, R8, R8, R19 ;  /* 0x0000000808137223 */ /* 0x000fe20000000013 */
[----:B---3--:R-:W-:Y:S02]  /*08a0*/  FADD R24, R13, -R10 ;  /* 0x8000000a0d187221 */ /* 0x008fe40000000000 */
[----:B------:R-:W3:Y:S04]  /*08b0*/  LDG.E R13, desc[UR6][R22.64+-0x10] ;  /* 0xfffff006160d7981 */ /* 0x000ee8000c1e1900 */
[----:B------:R-:W3:Y:S01]  /*08c0*/  LDL.128 R8, [R20+-0x10] ;  /* 0xfffff00014087983 */ /* 0x000ee20000100c00 */
[----:B------:R-:W-:-:S03]  /*08d0*/  FFMA R26, R24, R24, R19 ;  /* 0x00000018181a7223 */ /* 0x000fc60000000013 */
[----:B------:R-:W5:Y:S01]  /*08e0*/  LDG.E R24, desc[UR6][R22.64+-0xc] ;  /* 0xfffff40616187981 */ /* 0x000f62000c1e1900 */
[----:B----4-:R-:W-:-:S03]  /*08f0*/  FADD R25, R14, -R25 ;  /* 0x800000190e197221 */ /* 0x010fc60000000000 */
[----:B------:R-:W4:Y:S01]  /*0900*/  LDG.E R19, desc[UR6][R22.64+-0x8] ;  /* 0xfffff80616137981 */ /* 0x000f22000c1e1900 */
[----:B------:R-:W-:Y:S01]  /*0910*/  FFMA R26, R25, R25, R26 ;  /* 0x00000019191a7223 */ /* 0x000fe2000000001a */
[----:B--2---:R-:W-:-:S04]  /*0920*/  FADD R15, R15, -R12 ;  /* 0x8000000c0f0f7221 */ /* 0x004fc80000000000 */
[----:B------:R-:W-:Y:S01]  /*0930*/  FFMA R26, R15, R15, R26 ;  /* 0x0000000f0f1a7223 */ /* 0x000fe2000000001a */
[----:B---3--:R-:W-:Y:S02]  /*0940*/  FADD R13, R8, -R13 ;  /* 0x8000000d080d7221 */ /* 0x008fe40000000000 */
[----:B------:R-:W2:Y:S02]  /*0950*/  LDG.E R8, desc[UR6][R22.64+-0x4] ;  /* 0xfffffc0616087981 */ /* 0x000ea4000c1e1900 */
[----:B------:R-:W-:Y:S01]  /*0960*/  FFMA R26, R13, R13, R26 ;  /* 0x0000000d0d1a7223 */ /* 0x000fe2000000001a */
[----:B-----5:R-:W-:Y:S01]  /*0970*/  FADD R25, R9, -R24 ;  /* 0x8000001809197221 */ /* 0x020fe20000000000 */
[----:B------:R-:W3:Y:S04]  /*0980*/  LDL.128 R12, [R20] ;  /* 0x00000000140c7983 */ /* 0x000ee80000100c00 */
[----:B------:R-:W3:Y:S04]  /*0990*/  LDG.E R9, desc[UR6][R22.64] ;  /* 0x0000000616097981 */ /* 0x000ee8000c1e1900 */
[----:B------:R-:W5:Y:S01]  /*09a0*/  LDG.E R24, desc[UR6][R22.64+0x4] ;  /* 0x0000040616187981 */ /* 0x000f62000c1e1900 */
[----:B------:R-:W-:Y:S01]  /*09b0*/  FFMA R26, R25, R25, R26 ;  /* 0x00000019191a7223 */ /* 0x000fe2000000001a */
[----:B----4-:R-:W-:-:S02]  /*09c0*/  FADD R25, R10, -R19 ;  /* 0x800000130a197221 */ /* 0x010fc40000000000 */
[----:B------:R-:W4:Y:S02]  /*09d0*/  LDG.E R19, desc[UR6][R22.64+0x8] ;  /* 0x0000080616137981 */ /* 0x000f24000c1e1900 */
[----:B------:R-:W-:Y:S01]  /*09e0*/  FFMA R26, R25, R25, R26 ;  /* 0x00000019191a7223 */ /* 0x000fe2000000001a */
[----:B--2---:R-:W-:-:S04]  /*09f0*/  FADD R11, R11, -R8 ;  /* 0x800000080b0b7221 */ /* 0x004fc80000000000 */
[----:B------:R-:W-:Y:S01]  /*0a00*/  FFMA R26, R11, R11, R26 ;  /* 0x0000000b0b1a7223 */ /* 0x000fe2000000001a */
[----:B---3--:R-:W-:Y:S02]  /*0a10*/  FADD R9, R12, -R9 ;  /* 0x800000090c097221 */ /* 0x008fe40000000000 */
[----:B------:R-:W2:Y:S02]  /*0a20*/  LDG.E R12, desc[UR6][R22.64+0xc] ;  /* 0x00000c06160c7981 */ /* 0x000ea4000c1e1900 */
[----:B------:R-:W-:Y:S01]  /*0a30*/  FFMA R26, R9, R9, R26 ;  /* 0x00000009091a7223 */ /* 0x000fe2000000001a */
[----:B-----5:R-:W-:Y:S01]  /*0a40*/  FADD R25, R13, -R24 ;  /* 0x800000180d197221 */ /* 0x020fe20000000000 */
[----:B------:R-:W3:Y:S04]  /*0a50*/  LDL.128 R8, [R20+0x10] ;  /* 0x0000100014087983 */ /* 0x000ee80000100c00 */
[----:B------:R-:W3:Y:S01]  /*0a60*/  LDG.E R13, desc[UR6][R22.64+0x10] ;  /* 0x00001006160d7981 */ /* 0x000ee2000c1e1900 */
[----:B------:R-:W-:-:S03]  /*0a70*/  FFMA R26, R25, R25, R26 ;  /* 0x00000019191a7223 */ /* 0x000fc6000000001a */
[----:B------:R-:W5:Y:S01]  /*0a80*/  LDG.E R24, desc[UR6][R22.64+0x14] ;  /* 0x0000140616187981 */ /* 0x000f62000c1e1900 */
[----:B----4-:R-:W-:-:S03]  /*0a90*/  FADD R25, R14, -R19 ;  /* 0x800000130e197221 */ /* 0x010fc60000000000 */
[----:B------:R-:W4:Y:S04]  /*0aa0*/  LDG.E R19, desc[UR6][R22.64+0x18] ;  /* 0x0000180616137981 */ /* 0x000f28000c1e1900 */
[----:B------:R0:W4:Y:S01]  /*0ab0*/  LDG.E R14, desc[UR6][R22.64+0x1c] ;  /* 0x00001c06160e7981 */ /* 0x000122000c1e1900 */
[----:B------:R-:W-:Y:S01]  /*0ac0*/  FFMA R26, R25, R25, R26 ;  /* 0x00000019191a7223 */ /* 0x000fe2000000001a */
[----:B------:R-:W-:-:S05]  /*0ad0*/  VIADD R21, R21, 0x10 ;  /* 0x0000001015157836 */ /* 0x000fca0000000000 */
[----:B------:R-:W-:Y:S02]  /*0ae0*/  ISETP.NE.AND P1, PT, R21, RZ, PT ;  /* 0x000000ff1500720c */ /* 0x000fe40003f25270 */
[----:B0-----:R-:W-:Y:S01]  /*0af0*/  IADD3 R22, P2, PT, R22, 0x40, RZ ;  /* 0x0000004016167810 */ /* 0x001fe20007f5e0ff */
[----:B------:R-:W-:-:S03]  /*0b00*/  VIADD R20, R20, 0x40 ;  /* 0x0000004014147836 */ /* 0x000fc60000000000 */
[----:B------:R-:W-:Y:S01]  /*0b10*/  IADD3.X R23, PT, PT, RZ, R23, RZ, P2, !PT ;  /* 0x00000017ff177210 */ /* 0x000fe200017fe4ff */
[----:B--2---:R-:W-:-:S04]  /*0b20*/  FADD R15, R15, -R12 ;  /* 0x8000000c0f0f7221 */ /* 0x004fc80000000000 */
[----:B------:R-:W-:Y:S01]  /*0b30*/  FFMA R26, R15, R15, R26 ;  /* 0x0000000f0f1a7223 */ /* 0x000fe2000000001a */
[----:B---3--:R-:W-:-:S04]  /*0b40*/  FADD R13, R8, -R13 ;  /* 0x8000000d080d7221 */ /* 0x008fc80000000000 */
[----:B------:R-:W-:Y:S01]  /*0b50*/  FFMA R26, R13, R13, R26 ;  /* 0x0000000d0d1a7223 */ /* 0x000fe2000000001a */
[----:B-----5:R-:W-:Y:S01]  /*0b60*/  FADD R9, R9, -R24 ;  /* 0x8000001809097221 */ /* 0x020fe20000000000 */
[----:B----4-:R-:W-:-:S03]  /*0b70*/  FADD R19, R10, -R19 ;  /* 0x800000130a137221 */ /* 0x010fc60000000000 */
[----:B------:R-:W-:Y:S01]  /*0b80*/  FFMA R26, R9, R9, R26 ;  /* 0x00000009091a7223 */ /* 0x000fe2000000001a */
[----:B------:R-:W-:-:S03]  /*0b90*/  FADD R14, R11, -R14 ;  /* 0x8000000e0b0e7221 */ /* 0x000fc60000000000 */
[----:B------:R-:W-:-:S04]  /*0ba0*/  FFMA R19, R19, R19, R26 ;  /* 0x0000001313137223 */ /* 0x000fc8000000001a */
[----:B------:R-:W-:Y:S01]  /*0bb0*/  FFMA R19, R14, R14, R19 ;  /* 0x0000000e0e137223 */ /* 0x000fe20000000013 */
[----:B------:R-:W-:Y:S06]  /*0bc0*/  @P1 BRA `(.L_x_50) ;  /* 0xfffffffc00181947 */ /* 0x000fec000383ffff */
[----:B------:R-:W-:-:S07]  /*0bd0*/  MOV R20, R3 ;  /* 0x0000000300147202 */ /* 0x000fce0000000f00 */
.L_x_49:
[----:B------:R-:W-:-:S13]  /*0be0*/  ISETP.NE.AND P1, PT, R2, RZ, PT ;  /* 0x000000ff0200720c */ /* 0x000fda0003f25270 */
[----:B------:R-:W-:Y:S05]  /*0bf0*/  @!P1 BRA `(.L_x_51) ;  /* 0x0000000400689947 */ /* 0x000fea0003800000 */
[----:B------:R-:W-:Y:S01]  /*0c00*/  VIADD R8, R2, 0xffffffff ;  /* 0xffffffff02087836 */ /* 0x000fe20000000000 */
[----:B------:R-:W-:-:S04]  /*0c10*/  ISETP.NE.AND P2, PT, R0, RZ, PT ;  /* 0x000000ff0000720c */ /* 0x000fc80003f45270 */
[----:B------:R-:W-:-:S13]  /*0c20*/  ISETP.GE.U32.AND P1, PT, R8, 0x7, PT ;  /* 0x000000070800780c */ /* 0x000fda0003f26070 */
[----:B------:R-:W-:Y:S05]  /*0c30*/  @!P1 BRA `(.L_x_52) ;  /* 0x0000000000909947 */ /* 0x000fea0003800000 */
[----:B------:R-:W0:Y:S01]  /*0c40*/  LDC.64 R8, c[0x0][0x388] ;  /* 0x0000e200ff087b82 */ /* 0x000e220000000a00 */
[CC--:B------:R-:W-:Y:S01]  /*0c50*/  IADD3 R15, PT, PT, R5.reuse, R20.reuse, RZ ;  /* 0x00000014050f7210 */ /* 0x0c0fe20007ffe0ff */
[----:B------:R-:W-:Y:S01]  /*0c60*/  IMAD R21, R20, 0x4, R1 ;  /* 0x0000000414157824 */ /* 0x000fe200078e0201 */
[----:B------:R-:W-:-:S05]  /*0c70*/  IADD3 R23, P1, PT, R5, R20, RZ ;  /* 0x0000001405177210 */ /* 0x000fca0007f3e0ff */
[----:B------:R-:W1:Y:S01]  /*0c80*/  LDC.64 R12, c[0x0][0x388] ;  /* 0x0000e200ff0c7b82 */ /* 0x000e620000000a00 */
[----:B------:R-:W-:Y:S01]  /*0c90*/  IADD3.X R24, PT, PT, RZ, RZ, RZ, P1, !PT ;  /* 0x000000ffff187210 */ /* 0x000fe20000ffe4ff */
[----:B0-----:R-:W-:Y:S02]  /*0ca0*/  IMAD.WIDE.U32 R14, R15, 0x4, R8 ;  /* 0x000000040f0e7825 */ /* 0x001fe400078e0008 */
[----:B------:R-:W2:Y:S04]  /*0cb0*/  LDL.128 R8, [R21] ;  /* 0x0000000015087983 */ /* 0x000ea80000100c00 */
[----:B------:R-:W2:Y:S01]  /*0cc0*/  LDG.E R15, desc[UR6][R14.64] ;  /* 0x000000060e0f7981 */ /* 0x000ea2000c1e1900 */
[----:B-1----:R-:W-:-:S04]  /*0cd0*/  LEA R22, P1, R23, R12, 0x2 ;  /* 0x0000000c17167211 */ /* 0x002fc800078210ff */
[----:B------:R-:W-:-:S05]  /*0ce0*/  LEA.HI.X R23, R23, R13, R24, 0x2, P1 ;  /* 0x0000000d17177211 */ /* 0x000fca00008f1418 */
[----:B------:R-:W3:Y:S04]  /*0cf0*/  LDG.E R12, desc[UR6][R22.64+0x4] ;  /* 0x00000406160c7981 */ /* 0x000ee8000c1e1900 */
[----:B------:R-:W4:Y:S04]  /*0d00*/  LDG.E R25, desc[UR6][R22.64+0x8] ;  /* 0x0000080616197981 */ /* 0x000f28000c1e1900 */
[----:B------:R-:W5:Y:S04]  /*0d10*/  LDG.E R26, desc[UR6][R22.64+0xc] ;  /* 0x00000c06161a7981 */ /* 0x000f68000c1e1900 */
[----:B------:R-:W5:Y:S04]  /*0d20*/  LDG.E R27, desc[UR6][R22.64+0x18] ;  /* 0x00001806161b7981 */ /* 0x000f68000c1e1900 */
[----:B------:R-:W5:Y:S01]  /*0d30*/  LDG.E R28, desc[UR6][R22.64+0x1c] ;  /* 0x00001c06161c7981 */ /* 0x000f62000c1e1900 */
[----:B--2---:R-:W-:-:S04]  /*0d40*/  FADD R8, R8, -R15 ;  /* 0x8000000f08087221 */ /* 0x004fc80000000000 */
[----:B------:R-:W-:Y:S02]  /*0d50*/  FFMA R24, R8, R8, R19 ;  /* 0x0000000808187223 */ /* 0x000fe40000000013 */
[----:B------:R-:W2:Y:S04]  /*0d60*/  LDG.E R19, desc[UR6][R22.64+0x10] ;  /* 0x0000100616137981 */ /* 0x000ea8000c1e1900 */
[----:B------:R-:W2:Y:S01]  /*0d70*/  LDG.E R8, desc[UR6][R22.64+0x14] ;  /* 0x0000140616087981 */ /* 0x000ea2000c1e1900 */
[----:B---3--:R-:W-:-:S03]  /*0d80*/  FADD R9, -R12, R9 ;  /* 0x000000090c097221 */ /* 0x008fc60000000100 */
[----:B------:R-:W2:Y:S01]  /*0d90*/  LDL.128 R12, [R21+0x10] ;  /* 0x00001000150c7983 */ /* 0x000ea20000100c00 */
[----:B------:R-:W-:Y:S01]  /*0da0*/  FFMA R24, R9, R9, R24 ;  /* 0x0000000909187223 */ /* 0x000fe20000000018 */
[----:B----4-:R-:W-:Y:S01]  /*0db0*/  FADD R25, -R25, R10 ;  /* 0x0000000a19197221 */ /* 0x010fe20000000100 */
[----:B-----5:R-:W-:-:S03]  /*0dc0*/  FADD R11, -R26, R11 ;  /* 0x0000000b1a0b7221 */ /* 0x020fc60000000100 */
[----:B------:R-:W-:-:S04]  /*0dd0*/  FFMA R24, R25, R25, R24 ;  /* 0x0000001919187223 */ /* 0x000fc80000000018 */
[----:B------:R-:W-:Y:S01]  /*0de0*/  FFMA R24, R11, R11, R24 ;  /* 0x0000000b0b187223 */ /* 0x000fe20000000018 */
[----:B------:R-:W-:Y:S02]  /*0df0*/  VIADD R20, R20, 0x8 ;  /* 0x0000000814147836 */ /* 0x000fe40000000000 */
[----:B--2---:R-:W-:Y:S01]  /*0e00*/  FADD R19, R12, -R19 ;  /* 0x800000130c137221 */ /* 0x004fe20000000000 */
[----:B------:R-:W-:-:S03]  /*0e10*/  FADD R13, -R8, R13 ;  /* 0x0000000d080d7221 */ /* 0x000fc60000000100 */
[----:B------:R-:W-:Y:S01]  /*0e20*/  FFMA R24, R19, R19, R24 ;  /* 0x0000001313187223 */ /* 0x000fe20000000018 */
[----:B------:R-:W-:-:S03]  /*0e30*/  FADD R27, -R27, R14 ;  /* 0x0000000e1b1b7221 */ /* 0x000fc60000000100 */
[----:B------:R-:W-:Y:S01]  /*0e40*/  FFMA R24, R13, R13, R24 ;  /* 0x0000000d0d187223 */ /* 0x000fe20000000018 */
[----:B------:R-:W-:-:S03]  /*0e50*/  FADD R15, -R28, R15 ;  /* 0x0000000f1c0f7221 */ /* 0x000fc60000000100 */
[----:B------:R-:W-:-:S04]  /*0e60*/  FFMA R24, R27, R27, R24 ;  /* 0x0000001b1b187223 */ /* 0x000fc80000000018 */
[----:B------:R-:W-:-:S07]  /*0e70*/  FFMA R19, R15, R15, R24 ;  /* 0x0000000f0f137223 */ /* 0x000fce0000000018 */
.L_x_52:
[----:B------:R-:W-:Y:S05]  /*0e80*/  @!P2 BRA `(.L_x_51) ;  /* 0x0000000000c4a947 */ /* 0x000fea0003800000 */
[----:B------:R-:W-:Y:S01]  /*0e90*/  ISETP.NE.AND P2, PT, R4, RZ, PT ;  /* 0x000000ff0400720c */ /* 0x000fe20003f45270 */
[----:B------:R-:W-:-:S12]  /*0ea0*/  @!P0 BRA `(.L_x_53) ;  /* 0x00000000005c8947 */ /* 0x000fd80003800000 */
[----:B------:R-:W0:Y:S01]  /*0eb0*/  LDC.64 R14, c[0x0][0x388] ;  /* 0x0000e200ff0e7b82 */ /* 0x000e220000000a00 */
[CC--:B------:R-:W-:Y:S01]  /*0ec0*/  IADD3 R9, PT, PT, R5.reuse, R20.reuse, RZ ;  /* 0x0000001405097210 */ /* 0x0c0fe20007ffe0ff */
[----:B------:R-:W-:Y:S01]  /*0ed0*/  IMAD R8, R20, 0x4, R1 ;  /* 0x0000000414087824 */ /* 0x000fe200078e0201 */
[----:B------:R-:W-:-:S04]  /*0ee0*/  IADD3 R21, P1, PT, R5, R20, RZ ;  /* 0x0000001405157210 */ /* 0x000fc80007f3e0ff */
[----:B------:R-:W-:Y:S01]  /*0ef0*/  IADD3.X R22, PT, PT, RZ, RZ, RZ, P1, !PT ;  /* 0x000000ffff167210 */ /* 0x000fe20000ffe4ff */
[----:B------:R-:W1:Y:S01]  /*0f00*/  LDC.64 R12, c[0x0][0x388] ;  /* 0x0000e200ff0c7b82 */ /* 0x000e620000000a00 */
[----:B0-----:R-:W-:Y:S02]  /*0f10*/  IMAD.WIDE.U32 R14, R9, 0x4, R14 ;  /* 0x00000004090e7825 */ /* 0x001fe400078e000e */
[----:B------:R-:W2:Y:S04]  /*0f20*/  LDL.128 R8, [R8] ;  /* 0x0000000008087983 */ /* 0x000ea80000100c00 */
[----:B------:R-:W2:Y:S01]  /*0f30*/  LDG.E R15, desc[UR6][R14.64] ;  /* 0x000000060e0f7981 */ /* 0x000ea2000c1e1900 */
[----:B-1----:R-:W-:-:S04]  /*0f40*/  LEA R12, P1, R21, R12, 0x2 ;  /* 0x0000000c150c7211 */ /* 0x002fc800078210ff */
[----:B------:R-:W-:-:S05]  /*0f50*/  LEA.HI.X R13, R21, R13, R22, 0x2, P1 ;  /* 0x0000000d150d7211 */ /* 0x000fca00008f1416 */
[----:B------:R-:W3:Y:S04]  /*0f60*/  LDG.E R24, desc[UR6][R12.64+0x4] ;  /* 0x000004060c187981 */ /* 0x000ee8000c1e1900 */
[----:B------:R-:W4:Y:S04]  /*0f70*/  LDG.E R21, desc[UR6][R12.64+0x8] ;  /* 0x000008060c157981 */ /* 0x000f28000c1e1900 */
[----:B------:R-:W5:Y:S01]  /*0f80*/  LDG.E R26, desc[UR6][R12.64+0xc] ;  /* 0x00000c060c1a7981 */ /* 0x000f62000c1e1900 */
[----:B------:R-:W-:Y:S02]  /*0f90*/  VIADD R20, R20, 0x4 ;  /* 0x0000000414147836 */ /* 0x000fe40000000000 */
[----:B--2---:R-:W-:-:S04]  /*0fa0*/  FADD R22, R8, -R15 ;  /* 0x8000000f08167221 */ /* 0x004fc80000000000 */
[----:B------:R-:W-:Y:S01]  /*0fb0*/  FFMA R19, R22, R22, R19 ;  /* 0x0000001616137223 */ /* 0x000fe20000000013 */
[----:B---3--:R-:W-:Y:S01]  /*0fc0*/  FADD R24, -R24, R9 ;  /* 0x0000000918187221 */ /* 0x008fe20000000100 */
[----:B----4-:R-:W-:-:S03]  /*0fd0*/  FADD R10, -R21, R10 ;  /* 0x0000000a150a7221 */ /* 0x010fc60000000100 */
[----:B------:R-:W-:Y:S01]  /*0fe0*/  FFMA R19, R24, R24, R19 ;  /* 0x0000001818137223 */ /* 0x000fe20000000013 */
[----:B-----5:R-:W-:-:S03]  /*0ff0*/  FADD R26, -R26, R11 ;  /* 0x0000000b1a1a7221 */ /* 0x020fc60000000100 */
[----:B------:R-:W-:-:S04]  /*1000*/  FFMA R19, R10, R10, R19 ;  /* 0x0000000a0a137223 */ /* 0x000fc80000000013 */
[----:B------:R-:W-:-:S07]  /*1010*/  FFMA R19, R26, R26, R19 ;  /* 0x0000001a1a137223 */ /* 0x000fce0000000013 */
.L_x_53:
[----:B------:R-:W-:Y:S05]  /*1020*/  @!P2 BRA `(.L_x_51) ;  /* 0x00000000005ca947 */ /* 0x000fea0003800000 */
[----:B------:R-:W0:Y:S01]  /*1030*/  LDC.64 R10, c[0x0][0x388] ;  /* 0x0000e200ff0a7b82 */ /* 0x000e220000000a00 */
[----:B------:R-:W-:Y:S02]  /*1040*/  IADD3 R9, PT, PT, R5, R20, RZ ;  /* 0x0000001405097210 */ /* 0x000fe40007ffe0ff */
[----:B------:R-:W-:-:S03]  /*1050*/  LEA R12, R20, R1, 0x2 ;  /* 0x00000001140c7211 */ /* 0x000fc600078e10ff */
[----:B0-----:R-:W-:Y:S02]  /*1060*/  IMAD.WIDE.U32 R10, R9, 0x4, R10 ;  /* 0x00000004090a7825 */ /* 0x001fe400078e000a */
[----:B------:R-:W2:Y:S04]  /*1070*/  LDL.64 R8, [R12] ;  /* 0x000000000c087983 */ /* 0x000ea80000100a00 */
[----:B------:R-:W2:Y:S01]  /*1080*/  LDG.E R11, desc[UR6][R10.64] ;  /* 0x000000060a0b7981 */ /* 0x000ea2000c1e1900 */
[----:B------:R-:W-:Y:S01]  /*1090*/  ISETP.NE.AND P1, PT, R4, 0x1, PT ;  /* 0x000000010400780c */ /* 0x000fe20003f25270 */
[----:B--2---:R-:W-:-:S04]  /*10a0*/  FADD R8, R8, -R11 ;  /* 0x8000000b08087221 */ /* 0x004fc80000000000 */
[----:B------:R-:W-:-:S08]  /*10b0*/  FFMA R19, R8, R8, R19 ;  /* 0x0000000808137223 */ /* 0x000fd00000000013 */
[----:B------:R-:W-:Y:S05]  /*10c0*/  @!P1 BRA `(.L_x_51) ;  /* 0x0000000000349947 */ /* 0x000fea0003800000 */
[----:B------:R-:W0:Y:S01]  /*10d0*/  LDC.64 R10, c[0x0][0x388] ;  /* 0x0000e200ff0a7b82 */ /* 0x000e220000000a00 */
[----:B------:R-:W-:Y:S01]  /*10e0*/  IADD3 R5, P2, PT, R5, R20, RZ ;  /* 0x0000001405057210 */ /* 0x000fe20007f5e0ff */
[----:B------:R-:W2:Y:S01]  /*10f0*/  LDL R14, [R12+0x8] ;  /* 0x000008000c0e7983 */ /* 0x000ea20000100800 */
[----:B------:R-:W-:-:S03]  /*1100*/  ISETP.NE.AND P1, PT, R4, 0x2, PT ;  /* 0x000000020400780c */ /* 0x000fc60003f25270 */
[----:B------:R-:W-:Y:S01]  /*1110*/  IMAD.X R8, RZ, RZ, RZ, P2 ;  /* 0x000000ffff087224 */ /* 0x000fe200010e06ff */
[----:B0-----:R-:W-:-:S04]  /*1120*/  LEA R10, P2, R5, R10, 0x2 ;  /* 0x0000000a050a7211 */ /* 0x001fc800078410ff */
[----:B------:R-:W-:-:S05]  /*1130*/  LEA.HI.X R11, R5, R11, R8, 0x2, P2 ;  /* 0x0000000b050b7211 */ /* 0x000fca00010f1408 */
[----:B------:R-:W3:Y:S04]  /*1140*/  LDG.E R8, desc[UR6][R10.64+0x4] ;  /* 0x000004060a087981 */ /* 0x000ee8000c1e1900 */
[----:B------:R-:W2:Y:S01]  /*1150*/  @P1 LDG.E R5, desc[UR6][R10.64+0x8] ;  /* 0x000008060a051981 */ /* 0x000ea2000c1e1900 */
[----:B---3--:R-:W-:Y:S01]  /*1160*/  FADD R8, -R8, R9 ;  /* 0x0000000908087221 */ /* 0x008fe20000000100 */
[----:B--2---:R-:W-:-:S03]  /*1170*/  @P1 FADD R14, -R5, R14 ;  /* 0x0000000e050e1221 */ /* 0x004fc60000000100 */
[----:B------:R-:W-:-:S04]  /*1180*/  FFMA R19, R8, R8, R19 ;  /* 0x0000000808137223 */ /* 0x000fc80000000013 */
[----:B------:R-:W-:-:S07]  /*1190*/  @P1 FFMA R19, R14, R14, R19 ;  /* 0x0000000e0e131223 */ /* 0x000fce0000000013 */
.L_x_51:
[----:B------:R-:W0:Y:S01]  /*11a0*/  LDCU UR4, c[0x0][0x3a0] ;  /* 0x00007400ff0477ac */ /* 0x000e220008000800 */
[----:B------:R-:W-:Y:S02]  /*11b0*/  IADD3 R5, PT, PT, R7, 0x1, RZ ;  /* 0x0000000107057810 */ /* 0x000fe40007ffe0ff */
[----:B------:R-:W-:-:S04]  /*11c0*/  FSETP.GEU.AND P1, PT, R19, R16, PT ;  /* 0x000000101300720b */ /* 0x000fc80003f2e000 */
[----:B------:R-:W-:Y:S02]  /*11d0*/  FSEL R16, R19, R16, !P1 ;  /* 0x0000001013107208 */ /* 0x000fe40004800000 */
[----:B------:R-:W-:Y:S02]  /*11e0*/  SEL R18, R7, R18, !P1 ;  /* 0x0000001207127207 */ /* 0x000fe40004800000 */
[----:B0-----:R-:W-:-:S13]  /*11f0*/  ISETP.NE.AND P2, PT, R5, UR4, PT ;  /* 0x0000000405007c0c */ /* 0x001fda000bf45270 */
[----:B------:R-:W-:Y:S05]  /*1200*/  @!P2 BRA `(.L_x_47) ;  /* 0x000000040004a947 */ /* 0x000fea0003800000 */
[----:B------:R-:W-:Y:S01]  /*1210*/  MOV R7, R5 ;  /* 0x0000000500077202 */ /* 0x000fe20000000f00 */
[----:B------:R-:W-:Y:S06]  /*1220*/  BRA `(.L_x_54) ;  /* 0xfffffff4004c7947 */ /* 0x000fec000383ffff */
.L_x_48:
[----:B------:R-:W-:Y:S01]  /*1230*/  UISETP.GE.U32.AND UP0, UPT, UR4, 0x4, UPT ;  /* 0x000000040400788c */ /* 0x000fe2000bf06070 */
[----:B------:R-:W-:Y:S02]  /*1240*/  HFMA2 R3, -RZ, RZ, 0, 0 ;  /* 0x00000000ff037431 */ /* 0x000fe400000001ff */
[----:B------:R-:W-:Y:S01]  /*1250*/  IMAD.MOV.U32 R0, RZ, RZ, 0x7f7fffff ;  /* 0x7f7fffffff007424 */ /* 0x000fe200078e00ff */
[----:B------:R-:W-:Y:S01]  /*1260*/  MOV R18, RZ ;  /* 0x000000ff00127202 */ /* 0x000fe20000000f00 */
[----:B------:R-:W-:-:S04]  /*1270*/  ULOP3.LUT UR5, UR4, 0x3, URZ, 0xc0, !UPT ;  /* 0x0000000304057892 */ /* 0x000fc8000f8ec0ff */
[----:B------:R-:W-:Y:S08]  /*1280*/  BRA.U !UP0, `(.L_x_55) ;  /* 0x0000000108bc7547 */ /* 0x000ff0000b800000 */
[----:B------:R-:W-:Y:S01]  /*1290*/  ULOP3.LUT UR4, UR4, 0x7ffffffc, URZ, 0xc0, !UPT ;  /* 0x7ffffffc04047892 */ /* 0x000fe2000f8ec0ff */
[----:B------:R-:W-:Y:S01]  /*12a0*/  IMAD.MOV.U32 R0, RZ, RZ, 0x7f7fffff ;  /* 0x7f7fffffff007424 */ /* 0x000fe200078e00ff */
[----:B--2---:R-:W-:Y:S02]  /*12b0*/  MOV R2, RZ ;  /* 0x000000ff00027202 */ /* 0x004fe40000000f00 */
[----:B------:R-:W-:Y:S01]  /*12c0*/  UISETP.GT.AND UP0, UPT, UR4, URZ, UPT ;  /* 0x000000ff0400728c */ /* 0x000fe2000bf04270 */
[----:B------:R-:W-:Y:S01]  /*12d0*/  MOV R18, RZ ;  /* 0x000000ff00127202 */ /* 0x000fe20000000f00 */
[----:B------:R-:W-:-:S07]  /*12e0*/  IMAD.U32 R3, RZ, RZ, UR4 ;  /* 0x00000004ff037e24 */ /* 0x000fce000f8e00ff */
[----:B------:R-:W-:Y:S05]  /*12f0*/  BRA.U !UP0, `(.L_x_56) ;  /* 0x0000000108887547 */ /* 0x000fea000b800000 */
[----:B-1----:R-:W-:Y:S02]  /*1300*/  IADD3 R4, PT, PT, R3, -R2, RZ ;  /* 0x8000000203047210 */ /* 0x002fe40007ffe0ff */
[----:B------:R-:W-:Y:S02]  /*1310*/  PLOP3.LUT P0, PT, PT, PT, PT, 0x80, 0x8 ;  /* 0x000000000008781c */ /* 0x000fe40003f0f070 */
[----:B------:R-:W-:-:S13]  /*1320*/  ISETP.GT.AND P1, PT, R4, 0xc, PT ;  /* 0x0000000c0400780c */ /* 0x000fda0003f24270 */
[----:B------:R-:W-:Y:S05]  /*1330*/  @!P1 BRA `(.L_x_57) ;  /* 0x0000000000449947 */ /* 0x000fea0003800000 */
[----:B------:R-:W-:Y:S02]  /*1340*/  PLOP3.LUT P0, PT, PT, PT, PT, 0x8, 0x80 ;  /* 0x000000000080781c */ /* 0x000fe40003f0e170 */
[----:B------:R-:W-:-:S11]  /*1350*/  IADD3 R5, PT, PT, R3, -0xc, RZ ;  /* 0xfffffff403057810 */ /* 0x000fd60007ffe0ff */
.L_x_58:
[----:B------:R-:W-:-:S04]  /*1360*/  FSETP.GT.AND P2, PT, R0, RZ, PT ;  /* 0x000000ff0000720b */ /* 0x000fc80003f44000 */
[----:B------:R-:W-:Y:S02]  /*1370*/  FSEL R0, R0, RZ, !P2 ;  /* 0x000000ff00007208 */ /* 0x000fe40005000000 */
[----:B------:R-:W-:Y:S02]  /*1380*/  SEL R18, R2, R18, P2 ;  /* 0x0000001202127207 */ /* 0x000fe40001000000 */
[----:B------:R-:W-:-:S04]  /*1390*/  FSETP.GT.AND P3, PT, R0, RZ, PT ;  /* 0x000000ff0000720b */ /* 0x000fc80003f64000 */
[----:B------:R-:W-:-:S04]  /*13a0*/  FSEL R0, R0, RZ, !P3 ;  /* 0x000000ff00007208 */ /* 0x000fc80005800000 */
[----:B------:R-:W-:-:S04]  /*13b0*/  FSETP.GT.AND P4, PT, R0, RZ, PT ;  /* 0x000000ff0000720b */ /* 0x000fc80003f84000 */
[----:B------:R-:W-:Y:S01]  /*13c0*/  FSEL R0, R0, RZ, !P4 ;  /* 0x000000ff00007208 */ /* 0x000fe20006000000 */
[----:B------:R-:W-:-:S03]  /*13d0*/  @P3 VIADD R18, R2, 0x4 ;  /* 0x0000000402123836 */ /* 0x000fc60000000000 */
[----:B------:R-:W-:-:S04]  /*13e0*/  FSETP.GT.AND P1, PT, R0, RZ, PT ;  /* 0x000000ff0000720b */ /* 0x000fc80003f24000 */
[----:B------:R-:W-:Y:S02]  /*13f0*/  FSEL R0, R0, RZ, !P1 ;  /* 0x000000ff00007208 */ /* 0x000fe40004800000 */
[----:B------:R-:W-:-:S07]  /*1400*/  @P4 IADD3 R18, PT, PT, R2, 0x8, RZ ;  /* 0x0000000802124810 */ /* 0x000fce0007ffe0ff */
[C---:B------:R-:W-:Y:S01]  /*1410*/  @P1 IADD3 R18, PT, PT, R2.reuse, 0xc, RZ ;  /* 0x0000000c02121810 */ /* 0x040fe20007ffe0ff */
[----:B------:R-:W-:-:S05]  /*1420*/  VIADD R2, R2, 0x10 ;  /* 0x0000001002027836 */ /* 0x000fca0000000000 */
[----:B------:R-:W-:-:S13]  /*1430*/  ISETP.GE.AND P2, PT, R2, R5, PT ;  /* 0x000000050200720c */ /* 0x000fda0003f46270 */
[----:B------:R-:W-:Y:S05]  /*1440*/  @!P2 BRA `(.L_x_58) ;  /* 0xfffffffc00c4a947 */ /* 0x000fea000383ffff */
.L_x_57:
        /* <DEDUP_REMOVED lines=9> */
[C---:B------:R-:W-:Y:S01]  /*14e0*/  @P2 IADD3 R18, PT, PT, R2.reuse, 0x4, RZ ;  /* 0x0000000402122810 */ /* 0x040fe20007ffe0ff */
[----:B------:R-:W-:-:S07]  /*14f0*/  VIADD R2, R2, 0x8 ;  /* 0x0000000802027836 */ /* 0x000fce0000000000 */
.L_x_59:
[----:B------:R-:W-:-:S13]  /*1500*/  ISETP.NE.OR P0, PT, R2, R3, P0 ;  /* 0x000000030200720c */ /* 0x000fda0000705670 */
[----:B------:R-:W-:Y:S05]  /*1510*/  @!P0 BRA `(.L_x_55) ;  /* 0x0000000000188947 */ /* 0x000fea0003800000 */
.L_x_56:
[----:B------:R-:W-:-:S04]  /*1520*/  FSETP.GT.AND P1, PT, R0, RZ, PT ;  /* 0x000000ff0000720b */ /* 0x000fc80003f24000 */
[C---:B------:R-:W-:Y:S02]  /*1530*/  SEL R18, R2.reuse, R18, P1 ;  /* 0x0000001202127207 */ /* 0x040fe40000800000 */
[----:B------:R-:W-:Y:S02]  /*1540*/  IADD3 R2, PT, PT, R2, 0x4, RZ ;  /* 0x0000000402027810 */ /* 0x000fe40007ffe0ff */
[----:B------:R-:W-:Y:S02]  /*1550*/  FSEL R0, R0, RZ, !P1 ;  /* 0x000000ff00007208 */ /* 0x000fe40004800000 */
[----:B------:R-:W-:-:S13]  /*1560*/  ISETP.NE.AND P0, PT, R2, R3, PT ;  /* 0x000000030200720c */ /* 0x000fda0003f05270 */
[----:B------:R-:W-:Y:S05]  /*1570*/  @P0 BRA `(.L_x_56) ;  /* 0xfffffffc00e80947 */ /* 0x000fea000383ffff */
.L_x_55:
[----:B------:R-:W-:-:S09]  /*1580*/  UISETP.NE.AND UP0, UPT, UR5, URZ, UPT ;  /* 0x000000ff0500728c */ /* 0x000fd2000bf05270 */
[----:B------:R-:W-:Y:S05]  /*1590*/  BRA.U !UP0, `(.L_x_47) ;  /* 0x0000000108207547 */ /* 0x000fea000b800000 */
[----:B------:R-:W-:-:S05]  /*15a0*/  UMOV UR4, URZ ;  /* 0x000000ff00047c82 */ /* 0x000fca0008000000 */
.L_x_60:
[----:B------:R-:W-:Y:S01]  /*15b0*/  UIADD3 UR4, UPT, UPT, UR4, 0x1, URZ ;  /* 0x0000000104047890 */ /* 0x000fe2000fffe0ff */
[----:B------:R-:W-:-:S03]  /*15c0*/  FSETP.GT.AND P0, PT, R0, RZ, PT ;  /* 0x000000ff0000720b */ /* 0x000fc60003f04000 */
[----:B------:R-:W-:Y:S01]  /*15d0*/  UISETP.NE.AND UP0, UPT, UR4, UR5, UPT ;  /* 0x000000050400728c */ /* 0x000fe2000bf05270 */
[C---:B------:R-:W-:Y:S02]  /*15e0*/  SEL R18, R3.reuse, R18, P0 ;  /* 0x0000001203127207 */ /* 0x040fe40000000000 */
[----:B------:R-:W-:Y:S02]  /*15f0*/  FSEL R0, R0, RZ, !P0 ;  /* 0x000000ff00007208 */ /* 0x000fe40004000000 */
[----:B------:R-:W-:-:S04]  /*1600*/  IADD3 R3, PT, PT, R3, 0x1, RZ ;  /* 0x0000000103037810 */ /* 0x000fc80007ffe0ff */
[----:B------:R-:W-:Y:S05]  /*1610*/  BRA.U UP0, `(.L_x_60) ;  /* 0xfffffffd00e47547 */ /* 0x000fea000b83ffff */
.L_x_47:
[----:B--2---:R-:W0:Y:S02]  /*1620*/  LDC.64 R2, c[0x0][0x390] ;  /* 0x0000e400ff027b82 */ /* 0x004e240000000a00 */
[----:B0-----:R-:W-:-:S05]  /*1630*/  IMAD.WIDE R2, R17, 0x4, R2 ;  /* 0x0000000411027825 */ /* 0x001fca00078e0202 */
[----:B------:R-:W-:Y:S01]  /*1640*/  STG.E desc[UR6][R2.64], R18 ;  /* 0x0000001202007986 */ /* 0x000fe2000c101906 */
[----:B------:R-:W-:Y:S05]  /*1650*/  EXIT ;  /* 0x000000000000794d */ /* 0x000fea0003800000 */
.L_x_61:
        /* <DEDUP_REMOVED lines=10> */
.L_x_65:


//--------------------- .nv.shared.reserved.0     --------------------------
	.section	.nv.shared.reserved.0,"aw",@nobits
	.weak		__nv_reservedSMEM_offset_0_alias
	.size		__nv_reservedSMEM_offset_0_alias, 0, 64
	.other		__nv_reservedSMEM_offset_0_alias,@"STO_CUDA_RESERVED_SHARED STV_DEFAULT"
__nv_reservedSMEM_offset_0_alias:
	.zero		0
	.zero		64


//--------------------- .nv.shared._Z26findClosestCentroidHighDimPfS_Piiii --------------------------
	.section	.nv.shared._Z26findClosestCentroidHighDimPfS_Piiii,"aw",@nobits
	.sectionflags	@""
	.align	4
.nv.shared._Z26findClosestCentroidHighDimPfS_Piiii:
	.zero		2048


//--------------------- .nv.constant0._Z25computeNewCentroidsKernelPfPiS_S0_iii --------------------------
	.section	.nv.constant0._Z25computeNewCentroidsKernelPfPiS_S0_iii,"a",@progbits
	.sectionflags	@""
	.align	4
.nv.constant0._Z25computeNewCentroidsKernelPfPiS_S0_iii:
	.zero		940


//--------------------- .nv.constant0._Z26findClosestCentroidHighDimPfS_Piiii --------------------------
	.section	.nv.constant0._Z26findClosestCentroidHighDimPfS_Piiii,"a",@progbits
	.sectionflags	@""
	.align	4
.nv.constant0._Z26findClosestCentroidHighDimPfS_Piiii:
	.zero		932


//--------------------- .nv.constant0._Z25findClosestCentroidLowDimPfS_Piiii --------------------------
	.section	.nv.constant0._Z25findClosestCentroidLowDimPfS_Piiii,"a",@progbits
	.sectionflags	@""
	.align	4
.nv.constant0._Z25findClosestCentroidLowDimPfS_Piiii:
	.zero		932


//--------------------- SYMBOLS --------------------------

	.type		.nv.reservedSmem.offset0,@object
	.size		.nv.reservedSmem.offset0,0x4
	.type		.nv.reservedSmem.cap,@object
	.size		.nv.reservedSmem.cap,0x4
